	.target	sm_100a

	.elftype	@"ET_EXEC"


//--------------------- .note.nv.tkinfo           --------------------------
	.section	.note.nv.tkinfo,"",@"SHT_NOTE"
	.sectionflags	@"SHF_NOTE_NV_TKINFO"
	.tkinfo
        /*0018*/ 	.word	0x00000002
        /*0030*/ 	.string	""
        /*0030*/ 	.string	"ptxas"
        /*0030*/ 	.string	"Cuda compilation tools, release 13.0, V13.0.88"
        /*0030*/ 	.string	"Build cuda_13.0.r13.0/compiler.36424714_0"
        /*0030*/ 	.string	"-arch sm_100a -m 64 "



//--------------------- .note.nv.cuinfo           --------------------------
	.section	.note.nv.cuinfo,"",@"SHT_NOTE"
	.sectionflags	@"SHF_NOTE_NV_CUINFO"
        /*0018*/ 	.short	0x0002
        /*001a*/ 	.short	0x0064
        /*001c*/ 	.short	0x0082
	.zero		2


//--------------------- .nv.info                  --------------------------
	.section	.nv.info,"",@"SHT_CUDA_INFO"
	.align	4


	//----- nvinfo : EIATTR_REGCOUNT
	.align		4
        /*0000*/ 	.byte	0x04, 0x2f
        /*0002*/ 	.short	(.L_19 - .L_18)
	.align		4
.L_18:
        /*0004*/ 	.word	index@(_ZN7cutlass13device_kernelINS_4gemm6kernel13GemmUniversalIN4cute5tupleIJiiiiEEENS1_10collective13CollectiveMmaINS1_35MainloopSm100TmaUmmaWarpSpecializedILi8ELi2ELi4ENS5_IJNS4_1CILi1EEESB_SB_EEEEENS5_IJNSA_ILi128EEENSA_ILi64EEESF_EEENS_6half_tENS5_IJlSB_lEEESH_NS5_IJSB_llEEENS4_8TiledMMAINS4_8MMA_AtomIJNS4_20SM100_MMA_F16BF16_SSISH_SH_fLi128ELi64ELNS4_4UMMA5MajorE0ELSO_1ELNSN_7ScaleInE0ELSP_0EEEEEENS4_6LayoutISC_NS5_IJNSA_ILi0EEEST_ST_EEEEENS5_IJNS4_10UnderscoreESW_SW_EEEEENS4_13SM90_TMA_LOADENS4_14ComposedLayoutINS4_7SwizzleILi3ELi4ELi3EEENS4_18smem_ptr_flag_bitsILi16EEENSS_INS5_IJNSA_ILi8EEESF_EEENS5_IJSF_SB_EEEEEEEvNS4_8identityESZ_NS10_IS12_S14_NSS_INS5_IJSF_S15_EEENS5_IJSB_SF_EEEEEEEvS1A_EENS_8epilogue10collective18CollectiveEpilogueINS1G_23Sm100TmaWarpSpecializedILi3ELi2ELi32ELb1ELb0EEEJSG_NS5_IJNSS_ISE_SB_EENSS_INSA_ILi32EEESB_EEEEESH_SI_SH_SI_NS1G_6fusion15FusionCallbacksIS1K_NS1P_17LinearCombinationISH_fSH_fLNS_15FloatRoundStyleE2EEESG_S1O_JEEENS4_5SM1004TMEM4LOAD26SM100_TMEM_LOAD_32dp32b32xESZ_NS10_INS11_ILi2ELi4ELi3EEES14_NSS_INS5_IJS15_S1M_EEENS5_IJS1M_SB_EEEEEEENS4_39AutoVectorizingCopyWithAssumedAlignmentILi128EEENS4_14SM90_TMA_STOREES23_S25_S25_EEEvvEEEEvNT_6ParamsE)
        /*0008*/ 	.word	0x0000006f


	//----- nvinfo : EIATTR_FRAME_SIZE
	.align		4
.L_19:
        /*000c*/ 	.byte	0x04, 0x11
        /*000e*/ 	.short	(.L_21 - .L_20)
	.align		4
.L_20:
        /*0010*/ 	.word	index@($__internal_2_$__cuda_sm10x_tcgen05_guardrail_trap_unallocated_columns_being_dealloced)
        /*0014*/ 	.word	0x00000000


	//----- nvinfo : EIATTR_FRAME_SIZE
	.align		4
.L_21:
        /*0018*/ 	.byte	0x04, 0x11
        /*001a*/ 	.short	(.L_23 - .L_22)
	.align		4
.L_22:
        /*001c*/ 	.word	index@($__internal_1_$__cuda_sm10x_tcgen05_guardrail_trap_phase_invalid_during_alloc)
        /*0020*/ 	.word	0x00000000


	//----- nvinfo : EIATTR_FRAME_SIZE
	.align		4
.L_23:
        /*0024*/ 	.byte	0x04, 0x11
        /*0026*/ 	.short	(.L_25 - .L_24)
	.align		4
.L_24:
        /*0028*/ 	.word	index@($__internal_0_$__cuda_sm10x_tcgen05_guardrail_trap_col_being_dealloced_not_returned_by_alloc)
        /*002c*/ 	.word	0x00000000


	//----- nvinfo : EIATTR_FRAME_SIZE
	.align		4
.L_25:
        /*0030*/ 	.byte	0x04, 0x11
        /*0032*/ 	.short	(.L_27 - .L_26)
	.align		4
.L_26:
        /*0034*/ 	.word	index@(_ZN7cutlass13device_kernelINS_4gemm6kernel13GemmUniversalIN4cute5tupleIJiiiiEEENS1_10collective13CollectiveMmaINS1_35MainloopSm100TmaUmmaWarpSpecializedILi8ELi2ELi4ENS5_IJNS4_1CILi1EEESB_SB_EEEEENS5_IJNSA_ILi128EEENSA_ILi64EEESF_EEENS_6half_tENS5_IJlSB_lEEESH_NS5_IJSB_llEEENS4_8TiledMMAINS4_8MMA_AtomIJNS4_20SM100_MMA_F16BF16_SSISH_SH_fLi128ELi64ELNS4_4UMMA5MajorE0ELSO_1ELNSN_7ScaleInE0ELSP_0EEEEEENS4_6LayoutISC_NS5_IJNSA_ILi0EEEST_ST_EEEEENS5_IJNS4_10UnderscoreESW_SW_EEEEENS4_13SM90_TMA_LOADENS4_14ComposedLayoutINS4_7SwizzleILi3ELi4ELi3EEENS4_18smem_ptr_flag_bitsILi16EEENSS_INS5_IJNSA_ILi8EEESF_EEENS5_IJSF_SB_EEEEEEEvNS4_8identityESZ_NS10_IS12_S14_NSS_INS5_IJSF_S15_EEENS5_IJSB_SF_EEEEEEEvS1A_EENS_8epilogue10collective18CollectiveEpilogueINS1G_23Sm100TmaWarpSpecializedILi3ELi2ELi32ELb1ELb0EEEJSG_NS5_IJNSS_ISE_SB_EENSS_INSA_ILi32EEESB_EEEEESH_SI_SH_SI_NS1G_6fusion15FusionCallbacksIS1K_NS1P_17LinearCombinationISH_fSH_fLNS_15FloatRoundStyleE2EEESG_S1O_JEEENS4_5SM1004TMEM4LOAD26SM100_TMEM_LOAD_32dp32b32xESZ_NS10_INS11_ILi2ELi4ELi3EEES14_NSS_INS5_IJS15_S1M_EEENS5_IJS1M_SB_EEEEEEENS4_39AutoVectorizingCopyWithAssumedAlignmentILi128EEENS4_14SM90_TMA_STOREES23_S25_S25_EEEvvEEEEvNT_6ParamsE)
        /*0038*/ 	.word	0x00000000


	//----- nvinfo : EIATTR_MIN_STACK_SIZE
	.align		4
.L_27:
        /*003c*/ 	.byte	0x04, 0x12
        /*003e*/ 	.short	(.L_29 - .L_28)
	.align		4
.L_28:
        /*0040*/ 	.word	index@(_ZN7cutlass13device_kernelINS_4gemm6kernel13GemmUniversalIN4cute5tupleIJiiiiEEENS1_10collective13CollectiveMmaINS1_35MainloopSm100TmaUmmaWarpSpecializedILi8ELi2ELi4ENS5_IJNS4_1CILi1EEESB_SB_EEEEENS5_IJNSA_ILi128EEENSA_ILi64EEESF_EEENS_6half_tENS5_IJlSB_lEEESH_NS5_IJSB_llEEENS4_8TiledMMAINS4_8MMA_AtomIJNS4_20SM100_MMA_F16BF16_SSISH_SH_fLi128ELi64ELNS4_4UMMA5MajorE0ELSO_1ELNSN_7ScaleInE0ELSP_0EEEEEENS4_6LayoutISC_NS5_IJNSA_ILi0EEEST_ST_EEEEENS5_IJNS4_10UnderscoreESW_SW_EEEEENS4_13SM90_TMA_LOADENS4_14ComposedLayoutINS4_7SwizzleILi3ELi4ELi3EEENS4_18smem_ptr_flag_bitsILi16EEENSS_INS5_IJNSA_ILi8EEESF_EEENS5_IJSF_SB_EEEEEEEvNS4_8identityESZ_NS10_IS12_S14_NSS_INS5_IJSF_S15_EEENS5_IJSB_SF_EEEEEEEvS1A_EENS_8epilogue10collective18CollectiveEpilogueINS1G_23Sm100TmaWarpSpecializedILi3ELi2ELi32ELb1ELb0EEEJSG_NS5_IJNSS_ISE_SB_EENSS_INSA_ILi32EEESB_EEEEESH_SI_SH_SI_NS1G_6fusion15FusionCallbacksIS1K_NS1P_17LinearCombinationISH_fSH_fLNS_15FloatRoundStyleE2EEESG_S1O_JEEENS4_5SM1004TMEM4LOAD26SM100_TMEM_LOAD_32dp32b32xESZ_NS10_INS11_ILi2ELi4ELi3EEES14_NSS_INS5_IJS15_S1M_EEENS5_IJS1M_SB_EEEEEEENS4_39AutoVectorizingCopyWithAssumedAlignmentILi128EEENS4_14SM90_TMA_STOREES23_S25_S25_EEEvvEEEEvNT_6ParamsE)
        /*0044*/ 	.word	0x00000000
.L_29:


//--------------------- .nv.compat                --------------------------
	.section	.nv.compat,"",@"SHT_CUDA_COMPAT_INFO"
	.align	4
        /*0000*/ 	.byte	0x02, 0x09, 0x01, 0x00, 0x02, 0x02, 0x02, 0x00, 0x02, 0x05, 0x05, 0x00, 0x03, 0x07, 0x01, 0x01
        /*0010*/ 	.byte	0x02, 0x03, 0x01, 0x00, 0x02, 0x06, 0x01, 0x00, 0x04, 0x0b, 0x08, 0x00, 0x09, 0x00, 0x00, 0x00
        /*0020*/ 	.byte	0x00, 0x00, 0x00, 0x00


//--------------------- .nv.info._ZN7cutlass13device_kernelINS_4gemm6kernel13GemmUniversalIN4cute5tupleIJiiiiEEENS1_10collective13CollectiveMmaINS1_35MainloopSm100TmaUmmaWarpSpecializedILi8ELi2ELi4ENS5_IJNS4_1CILi1EEESB_SB_EEEEENS5_IJNSA_ILi128EEENSA_ILi64EEESF_EEENS_6half_tENS5_IJlSB_lEEESH_NS5_IJSB_llEEENS4_8TiledMMAINS4_8MMA_AtomIJNS4_20SM100_MMA_F16BF16_SSISH_SH_fLi128ELi64ELNS4_4UMMA5MajorE0ELSO_1ELNSN_7ScaleInE0ELSP_0EEEEEENS4_6LayoutISC_NS5_IJNSA_ILi0EEEST_ST_EEEEENS5_IJNS4_10UnderscoreESW_SW_EEEEENS4_13SM90_TMA_LOADENS4_14ComposedLayoutINS4_7SwizzleILi3ELi4ELi3EEENS4_18smem_ptr_flag_bitsILi16EEENSS_INS5_IJNSA_ILi8EEESF_EEENS5_IJSF_SB_EEEEEEEvNS4_8identityESZ_NS10_IS12_S14_NSS_INS5_IJSF_S15_EEENS5_IJSB_SF_EEEEEEEvS1A_EENS_8epilogue10collective18CollectiveEpilogueINS1G_23Sm100TmaWarpSpecializedILi3ELi2ELi32ELb1ELb0EEEJSG_NS5_IJNSS_ISE_SB_EENSS_INSA_ILi32EEESB_EEEEESH_SI_SH_SI_NS1G_6fusion15FusionCallbacksIS1K_NS1P_17LinearCombinationISH_fSH_fLNS_15FloatRoundStyleE2EEESG_S1O_JEEENS4_5SM1004TMEM4LOAD26SM100_TMEM_LOAD_32dp32b32xESZ_NS10_INS11_ILi2ELi4ELi3EEES14_NSS_INS5_IJS15_S1M_EEENS5_IJS1M_SB_EEEEEEENS4_39AutoVectorizingCopyWithAssumedAlignmentILi128EEENS4_14SM90_TMA_STOREES23_S25_S25_EEEvvEEEEvNT_6ParamsE --------------------------
	.section	.nv.info._ZN7cutlass13device_kernelINS_4gemm6kernel13GemmUniversalIN4cute5tupleIJiiiiEEENS1_10collective13CollectiveMmaINS1_35MainloopSm100TmaUmmaWarpSpecializedILi8ELi2ELi4ENS5_IJNS4_1CILi1EEESB_SB_EEEEENS5_IJNSA_ILi128EEENSA_ILi64EEESF_EEENS_6half_tENS5_IJlSB_lEEESH_NS5_IJSB_llEEENS4_8TiledMMAINS4_8MMA_AtomIJNS4_20SM100_MMA_F16BF16_SSISH_SH_fLi128ELi64ELNS4_4UMMA5MajorE0ELSO_1ELNSN_7ScaleInE0ELSP_0EEEEEENS4_6LayoutISC_NS5_IJNSA_ILi0EEEST_ST_EEEEENS5_IJNS4_10UnderscoreESW_SW_EEEEENS4_13SM90_TMA_LOADENS4_14ComposedLayoutINS4_7SwizzleILi3ELi4ELi3EEENS4_18smem_ptr_flag_bitsILi16EEENSS_INS5_IJNSA_ILi8EEESF_EEENS5_IJSF_SB_EEEEEEEvNS4_8identityESZ_NS10_IS12_S14_NSS_INS5_IJSF_S15_EEENS5_IJSB_SF_EEEEEEEvS1A_EENS_8epilogue10collective18CollectiveEpilogueINS1G_23Sm100TmaWarpSpecializedILi3ELi2ELi32ELb1ELb0EEEJSG_NS5_IJNSS_ISE_SB_EENSS_INSA_ILi32EEESB_EEEEESH_SI_SH_SI_NS1G_6fusion15FusionCallbacksIS1K_NS1P_17LinearCombinationISH_fSH_fLNS_15FloatRoundStyleE2EEESG_S1O_JEEENS4_5SM1004TMEM4LOAD26SM100_TMEM_LOAD_32dp32b32xESZ_NS10_INS11_ILi2ELi4ELi3EEES14_NSS_INS5_IJS15_S1M_EEENS5_IJS1M_SB_EEEEEEENS4_39AutoVectorizingCopyWithAssumedAlignmentILi128EEENS4_14SM90_TMA_STOREES23_S25_S25_EEEvvEEEEvNT_6ParamsE,"",@"SHT_CUDA_INFO"
	.sectionflags	@""
	.align	4


	//----- nvinfo : EIATTR_CUDA_API_VERSION
	.align		4
        /*0000*/ 	.byte	0x04, 0x37
        /*0002*/ 	.short	(.L_31 - .L_30)
.L_30:
        /*0004*/ 	.word	0x00000082


	//----- nvinfo : EIATTR_KPARAM_INFO
	.align		4
.L_31:
        /*0008*/ 	.byte	0x04, 0x17
        /*000a*/ 	.short	(.L_33 - .L_32)
.L_32:
        /*000c*/ 	.word	0x00000000
        /*0010*/ 	.short	0x0000
        /*0012*/ 	.short	0x0000
        /*0014*/ 	.byte	0x00, 0xf0, 0x01, 0x20


	//----- nvinfo : EIATTR_AT_ENTRY_FRAGMENTS
	.align		4
.L_33:
        /*0018*/ 	.byte	0x04, 0x4f
        /*001a*/ 	.short	(.L_35 - .L_34)


	//   ....[0]....
.L_34:
        /*001c*/ 	.word	0x00000006


	//----- nvinfo : EIATTR_RESERVED_SMEM_USED
	.align		4
.L_35:
        /*0020*/ 	.byte	0x01, 0x41
	.zero		2


	//----- nvinfo : EIATTR_SPARSE_MMA_MASK
	.align		4
        /*0024*/ 	.byte	0x03, 0x50
        /*0026*/ 	.short	0x0000


	//----- nvinfo : EIATTR_TCGEN05_1CTA_USED
	.align		4
        /*0028*/ 	.byte	0x01, 0x51
	.zero		2


	//----- nvinfo : EIATTR_MAXREG_COUNT
	.align		4
        /*002c*/ 	.byte	0x03, 0x1b
        /*002e*/ 	.short	0x00ff


	//----- nvinfo : EIATTR_NUM_BARRIERS
	.align		4
        /*0030*/ 	.byte	0x02, 0x4c
        /*0032*/ 	.byte	0x07
	.zero		1


	//----- nvinfo : EIATTR_EXTERNS
	.align		4
        /*0034*/ 	.byte	0x04, 0x0f
        /*0036*/ 	.short	(.L_37 - .L_36)


	//   ....[0]....
	.align		4
.L_36:
        /*0038*/ 	.word	index@(__assertfail)


	//----- nvinfo : EIATTR_MERCURY_ISA_VERSION
	.align		4
.L_37:
        /*003c*/ 	.byte	0x03, 0x5f
        /*003e*/ 	.short	0x0101


	//----- nvinfo : EIATTR_INT_WARP_WIDE_INSTR_OFFSETS
	.align		4
        /*0040*/ 	.byte	0x04, 0x31
        /*0042*/ 	.short	(.L_39 - .L_38)


	//   ....[0]....
.L_38:
        /*0044*/ 	.word	0x00001e40


	//   ....[1]....
        /*0048*/ 	.word	0x00003ab0


	//   ....[2]....
        /*004c*/ 	.word	0x00003ae0


	//   ....[3]....
        /*0050*/ 	.word	0x00003b30


	//   ....[4]....
        /*0054*/ 	.word	0x00004420


	//   ....[5]....
        /*0058*/ 	.word	0x00004440


	//   ....[6]....
        /*005c*/ 	.word	0x00004710


	//   ....[7]....
        /*0060*/ 	.word	0x00004840


	//----- nvinfo : EIATTR_COOP_GROUP_MASK_REGIDS
	.align		4
.L_39:
        /*0064*/ 	.byte	0x04, 0x29
        /*0066*/ 	.short	(.L_41 - .L_40)


	//   ....[0]....
.L_40:
        /*0068*/ 	.word	0xffffffff


	//   ....[1]....
        /*006c*/ 	.word	0xffffffff


	//   ....[2]....
        /*0070*/ 	.word	0xffffffff


	//   ....[3]....
        /*0074*/ 	.word	0xffffffff


	//   ....[4]....
        /*0078*/ 	.word	0xffffffff


	//   ....[5]....
        /*007c*/ 	.word	0xffffffff


	//   ....[6]....
        /*0080*/ 	.word	0xffffffff


	//   ....[7]....
        /*0084*/ 	.word	0xffffffff


	//   ....[8]....
        /*0088*/ 	.word	0xffffffff


	//   ....[9]....
        /*008c*/ 	.word	0xffffffff


	//   ....[10]....
        /*0090*/ 	.word	0xffffffff


	//   ....[11]....
        /*0094*/ 	.word	0xffffffff


	//   ....[12]....
        /*0098*/ 	.word	0xffffffff


	//----- nvinfo : EIATTR_COOP_GROUP_INSTR_OFFSETS
	.align		4
.L_41:
        /*009c*/ 	.byte	0x04, 0x28
        /*009e*/ 	.short	(.L_43 - .L_42)


	//   ....[0]....
.L_42:
        /*00a0*/ 	.word	0x00000090


	//   ....[1]....
        /*00a4*/ 	.word	0x000004d0


	//   ....[2]....
        /*00a8*/ 	.word	0x000006c0


	//   ....[3]....
        /*00ac*/ 	.word	0x00000840


	//   ....[4]....
        /*00b0*/ 	.word	0x00000940


	//   ....[5]....
        /*00b4*/ 	.word	0x00000ab0


	//   ....[6]....
        /*00b8*/ 	.word	0x00000c50


	//   ....[7]....
        /*00bc*/ 	.word	0x00001d20


	//   ....[8]....
        /*00c0*/ 	.word	0x00002d40


	//   ....[9]....
        /*00c4*/ 	.word	0x00002f50


	//   ....[10]....
        /*00c8*/ 	.word	0x00002f80


	//   ....[11]....
        /*00cc*/ 	.word	0x000039a0


	//   ....[12]....
        /*00d0*/ 	.word	0x00003bd0


	//----- nvinfo : EIATTR_VRC_CTA_INIT_COUNT
	.align		4
.L_43:
        /*00d4*/ 	.byte	0x02, 0x4a
        /*00d6*/ 	.byte	0x80
	.zero		1


	//----- nvinfo : EIATTR_SYSCALL_OFFSETS
	.align		4
        /*00d8*/ 	.byte	0x04, 0x46
        /*00da*/ 	.short	(.L_45 - .L_44)


	//   ....[0]....
.L_44:
        /*00dc*/ 	.word	0x000053f0


	//   ....[1]....
        /*00e0*/ 	.word	0x000054e0


	//   ....[2]....
        /*00e4*/ 	.word	0x00005d20


	//   ....[3]....
        /*00e8*/ 	.word	0x000069d0


	//----- nvinfo : EIATTR_MBARRIER_INSTR_OFFSETS
	.align		4
.L_45:
        /*00ec*/ 	.byte	0x04, 0x39
        /*00ee*/ 	.short	(.L_47 - .L_46)


	//   ....[0]....
.L_46:
        /*00f0*/ 	.word	0x000005b0
        /*00f4*/ 	.word	0x000000ff
        /*00f8*/ 	.word	0x00000000
        /*00fc*/ 	.short	0x0100
        /*00fe*/ 	.byte	0x05
	.zero		1


	//   ....[1]....
        /*0100*/ 	.word	0x000005c0
        /*0104*/ 	.word	0x000000ff
        /*0108*/ 	.word	0x00000040
        /*010c*/ 	.short	0x0100
        /*010e*/ 	.byte	0x05
	.zero		1


	//   ....[2]....
        /*0110*/ 	.word	0x000005d0
        /*0114*/ 	.word	0x000000ff
        /*0118*/ 	.word	0x00000008
        /*011c*/ 	.short	0x0100
        /*011e*/ 	.byte	0x05
	.zero		1


	//   ....[3]....
        /*0120*/ 	.word	0x000005e0
        /*0124*/ 	.word	0x000000ff
        /*0128*/ 	.word	0x00000048
        /*012c*/ 	.short	0x0100
        /*012e*/ 	.byte	0x05
	.zero		1


	//   ....[4]....
        /*0130*/ 	.word	0x000005f0
        /*0134*/ 	.word	0x000000ff
        /*0138*/ 	.word	0x00000010
        /*013c*/ 	.short	0x0100
        /*013e*/ 	.byte	0x05
	.zero		1


	//   ....[5]....
        /*0140*/ 	.word	0x00000600
        /*0144*/ 	.word	0x000000ff
        /*0148*/ 	.word	0x00000050
        /*014c*/ 	.short	0x0100
        /*014e*/ 	.byte	0x05
	.zero		1


	//   ....[6]....
        /*0150*/ 	.word	0x00000610
        /*0154*/ 	.word	0x000000ff
        /*0158*/ 	.word	0x00000018
        /*015c*/ 	.short	0x0100
        /*015e*/ 	.byte	0x05
	.zero		1


	//   ....[7]....
        /*0160*/ 	.word	0x00000620
        /*0164*/ 	.word	0x000000ff
        /*0168*/ 	.word	0x00000058
        /*016c*/ 	.short	0x0100
        /*016e*/ 	.byte	0x05
	.zero		1


	//   ....[8]....
        /*0170*/ 	.word	0x00000630
        /*0174*/ 	.word	0x000000ff
        /*0178*/ 	.word	0x00000020
        /*017c*/ 	.short	0x0100
        /*017e*/ 	.byte	0x05
	.zero		1


	//   ....[9]....
        /*0180*/ 	.word	0x00000640
        /*0184*/ 	.word	0x000000ff
        /*0188*/ 	.word	0x00000060
        /*018c*/ 	.short	0x0100
        /*018e*/ 	.byte	0x05
	.zero		1


	//   ....[10]....
        /*0190*/ 	.word	0x00000650
        /*0194*/ 	.word	0x000000ff
        /*0198*/ 	.word	0x00000028
        /*019c*/ 	.short	0x0100
        /*019e*/ 	.byte	0x05
	.zero		1


	//   ....[11]....
        /*01a0*/ 	.word	0x00000660
        /*01a4*/ 	.word	0x000000ff
        /*01a8*/ 	.word	0x00000068
        /*01ac*/ 	.short	0x0100
        /*01ae*/ 	.byte	0x05
	.zero		1


	//   ....[12]....
        /*01b0*/ 	.word	0x00000670
        /*01b4*/ 	.word	0x000000ff
        /*01b8*/ 	.word	0x00000030
        /*01bc*/ 	.short	0x0100
        /*01be*/ 	.byte	0x05
	.zero		1


	//   ....[13]....
        /*01c0*/ 	.word	0x00000680
        /*01c4*/ 	.word	0x000000ff
        /*01c8*/ 	.word	0x00000070
        /*01cc*/ 	.short	0x0100
        /*01ce*/ 	.byte	0x05
	.zero		1


	//   ....[14]....
        /*01d0*/ 	.word	0x00000690
        /*01d4*/ 	.word	0x000000ff
        /*01d8*/ 	.word	0x00000038
        /*01dc*/ 	.short	0x0100
        /*01de*/ 	.byte	0x05
	.zero		1


	//   ....[15]....
        /*01e0*/ 	.word	0x000006a0
        /*01e4*/ 	.word	0x000000ff
        /*01e8*/ 	.word	0x00000078
        /*01ec*/ 	.short	0x0100
        /*01ee*/ 	.byte	0x05
	.zero		1


	//   ....[16]....
        /*01f0*/ 	.word	0x000007d0
        /*01f4*/ 	.word	0x000000ff
        /*01f8*/ 	.word	0x00000080
        /*01fc*/ 	.short	0x0100
        /*01fe*/ 	.byte	0x07
	.zero		1


	//   ....[17]....
        /*0200*/ 	.word	0x000007e0
        /*0204*/ 	.word	0x000000ff
        /*0208*/ 	.word	0x00000098
        /*020c*/ 	.short	0x0100
        /*020e*/ 	.byte	0x07
	.zero		1


	//   ....[18]....
        /*0210*/ 	.word	0x000007f0
        /*0214*/ 	.word	0x000000ff
        /*0218*/ 	.word	0x00000088
        /*021c*/ 	.short	0x0100
        /*021e*/ 	.byte	0x07
	.zero		1


	//   ....[19]....
        /*0220*/ 	.word	0x00000800
        /*0224*/ 	.word	0x000000ff
        /*0228*/ 	.word	0x000000a0
        /*022c*/ 	.short	0x0100
        /*022e*/ 	.byte	0x07
	.zero		1


	//   ....[20]....
        /*0230*/ 	.word	0x00000810
        /*0234*/ 	.word	0x000000ff
        /*0238*/ 	.word	0x00000090
        /*023c*/ 	.short	0x0100
        /*023e*/ 	.byte	0x07
	.zero		1


	//   ....[21]....
        /*0240*/ 	.word	0x00000820
        /*0244*/ 	.word	0x000000ff
        /*0248*/ 	.word	0x000000a8
        /*024c*/ 	.short	0x0100
        /*024e*/ 	.byte	0x07
	.zero		1


	//   ....[22]....
        /*0250*/ 	.word	0x00000910
        /*0254*/ 	.word	0x000000ff
        /*0258*/ 	.word	0x000000b0
        /*025c*/ 	.short	0x0100
        /*025e*/ 	.byte	0x05
	.zero		1


	//   ....[23]....
        /*0260*/ 	.word	0x00000920
        /*0264*/ 	.word	0x000000ff
        /*0268*/ 	.word	0x000000b8
        /*026c*/ 	.short	0x0100
        /*026e*/ 	.byte	0x05
	.zero		1


	//   ....[24]....
        /*0270*/ 	.word	0x00000a60
        /*0274*/ 	.word	0x000000ff
        /*0278*/ 	.word	0x000000c0
        /*027c*/ 	.short	0x0100
        /*027e*/ 	.byte	0x05
	.zero		1


	//   ....[25]....
        /*0280*/ 	.word	0x00000a70
        /*0284*/ 	.word	0x000000ff
        /*0288*/ 	.word	0x000000d0
        /*028c*/ 	.short	0x0100
        /*028e*/ 	.byte	0x05
	.zero		1


	//   ....[26]....
        /*0290*/ 	.word	0x00000a80
        /*0294*/ 	.word	0x000000ff
        /*0298*/ 	.word	0x000000c8
        /*029c*/ 	.short	0x0100
        /*029e*/ 	.byte	0x05
	.zero		1


	//   ....[27]....
        /*02a0*/ 	.word	0x00000a90
        /*02a4*/ 	.word	0x000000ff
        /*02a8*/ 	.word	0x000000d8
        /*02ac*/ 	.short	0x0100
        /*02ae*/ 	.byte	0x05
	.zero		1


	//   ....[28]....
        /*02b0*/ 	.word	0x00000bc0
        /*02b4*/ 	.word	0x000000ff
        /*02b8*/ 	.word	0x000000e0
        /*02bc*/ 	.short	0x0100
        /*02be*/ 	.byte	0x07
	.zero		1


	//   ....[29]....
        /*02c0*/ 	.word	0x00000bd0
        /*02c4*/ 	.word	0x000000ff
        /*02c8*/ 	.word	0x00000100
        /*02cc*/ 	.short	0x0100
        /*02ce*/ 	.byte	0x07
	.zero		1


	//   ....[30]....
        /*02d0*/ 	.word	0x00000be0
        /*02d4*/ 	.word	0x000000ff
        /*02d8*/ 	.word	0x000000e8
        /*02dc*/ 	.short	0x0100
        /*02de*/ 	.byte	0x07
	.zero		1


	//   ....[31]....
        /*02e0*/ 	.word	0x00000bf0
        /*02e4*/ 	.word	0x000000ff
        /*02e8*/ 	.word	0x00000108
        /*02ec*/ 	.short	0x0100
        /*02ee*/ 	.byte	0x07
	.zero		1


	//   ....[32]....
        /*02f0*/ 	.word	0x00000c00
        /*02f4*/ 	.word	0x000000ff
        /*02f8*/ 	.word	0x000000f0
        /*02fc*/ 	.short	0x0100
        /*02fe*/ 	.byte	0x07
	.zero		1


	//   ....[33]....
        /*0300*/ 	.word	0x00000c10
        /*0304*/ 	.word	0x000000ff
        /*0308*/ 	.word	0x00000110
        /*030c*/ 	.short	0x0100
        /*030e*/ 	.byte	0x07
	.zero		1


	//   ....[34]....
        /*0310*/ 	.word	0x00000c20
        /*0314*/ 	.word	0x000000ff
        /*0318*/ 	.word	0x000000f8
        /*031c*/ 	.short	0x0100
        /*031e*/ 	.byte	0x07
	.zero		1


	//   ....[35]....
        /*0320*/ 	.word	0x00000c30
        /*0324*/ 	.word	0x000000ff
        /*0328*/ 	.word	0x00000118
        /*032c*/ 	.short	0x0100
        /*032e*/ 	.byte	0x07
	.zero		1


	//   ....[36]....
        /*0330*/ 	.word	0x00000d20
        /*0334*/ 	.word	0x000000ff
        /*0338*/ 	.word	0x00000120
        /*033c*/ 	.short	0x0100
        /*033e*/ 	.byte	0x05
	.zero		1


	//   ....[37]....
        /*0340*/ 	.word	0x00000d30
        /*0344*/ 	.word	0x000000ff
        /*0348*/ 	.word	0x00000130
        /*034c*/ 	.short	0x0100
        /*034e*/ 	.byte	0x05
	.zero		1


	//   ....[38]....
        /*0350*/ 	.word	0x00000d40
        /*0354*/ 	.word	0x000000ff
        /*0358*/ 	.word	0x00000128
        /*035c*/ 	.short	0x0100
        /*035e*/ 	.byte	0x05
	.zero		1


	//   ....[39]....
        /*0360*/ 	.word	0x00000d50
        /*0364*/ 	.word	0x000000ff
        /*0368*/ 	.word	0x00000138
        /*036c*/ 	.short	0x0100
        /*036e*/ 	.byte	0x05
	.zero		1


	//   ....[40]....
        /*0370*/ 	.word	0x00001620
        /*0374*/ 	.word	0x00000002
        /*0378*/ 	.word	0x00000130
        /*037c*/ 	.short	0x010a
        /*037e*/ 	.byte	0xff
	.zero		1


	//   ....[41]....
        /*0380*/ 	.word	0x00001650
        /*0384*/ 	.word	0x00000002
        /*0388*/ 	.word	0x00000120
        /*038c*/ 	.short	0x0101
        /*038e*/ 	.byte	0xff
	.zero		1


	//   ....[42]....
        /*0390*/ 	.word	0x00001720
        /*0394*/ 	.word	0x000000ff
        /*0398*/ 	.word	0x00000040
        /*039c*/ 	.short	0x010a
        /*039e*/ 	.byte	0x08
	.zero		1


	//   ....[43]....
        /*03a0*/ 	.word	0x000017c0
        /*03a4*/ 	.word	0x000000ff
        /*03a8*/ 	.word	0x00000040
        /*03ac*/ 	.short	0x010a
        /*03ae*/ 	.byte	0x21
	.zero		1


	//   ....[44]....
        /*03b0*/ 	.word	0x00001910
        /*03b4*/ 	.word	0x000000ff
        /*03b8*/ 	.word	0x00000040
        /*03bc*/ 	.short	0x010a
        /*03be*/ 	.byte	0x08
	.zero		1


	//   ....[45]....
        /*03c0*/ 	.word	0x00001a20
        /*03c4*/ 	.word	0x000000ff
        /*03c8*/ 	.word	0x000000b8
        /*03cc*/ 	.short	0x0101
        /*03ce*/ 	.byte	0x04
	.zero		1


	//   ....[46]....
        /*03d0*/ 	.word	0x00001a40
        /*03d4*/ 	.word	0x000000ff
        /*03d8*/ 	.word	0x00000040
        /*03dc*/ 	.short	0x010a
        /*03de*/ 	.byte	0x08
	.zero		1


	//   ....[47]....
        /*03e0*/ 	.word	0x00001ac0
        /*03e4*/ 	.word	0x000000ff
        /*03e8*/ 	.word	0x00000040
        /*03ec*/ 	.short	0x010a
        /*03ee*/ 	.byte	0x11
	.zero		1


	//   ....[48]....
        /*03f0*/ 	.word	0x00001c10
        /*03f4*/ 	.word	0x000000ff
        /*03f8*/ 	.word	0x00000040
        /*03fc*/ 	.short	0x010a
        /*03fe*/ 	.byte	0x08
	.zero		1


	//   ....[49]....
        /*0400*/ 	.word	0x00001d50
        /*0404*/ 	.word	0x00000002
        /*0408*/ 	.word	0x000000c0
        /*040c*/ 	.short	0x010a
        /*040e*/ 	.byte	0xff
	.zero		1


	//   ....[50]....
        /*0410*/ 	.word	0x00001e10
        /*0414*/ 	.word	0x00000002
        /*0418*/ 	.word	0x00000000
        /*041c*/ 	.short	0x0101
        /*041e*/ 	.byte	0xff
	.zero		1


	//   ....[51]....
        /*0420*/ 	.word	0x00002370
        /*0424*/ 	.word	0x000000ff
        /*0428*/ 	.word	0x00000000
        /*042c*/ 	.short	0x010a
        /*042e*/ 	.byte	0x05
	.zero		1


	//   ....[52]....
        /*0430*/ 	.word	0x00002400
        /*0434*/ 	.word	0x000000ff
        /*0438*/ 	.word	0x00000000
        /*043c*/ 	.short	0x010a
        /*043e*/ 	.byte	0x05
	.zero		1


	//   ....[53]....
        /*0440*/ 	.word	0x00002490
        /*0444*/ 	.word	0x000000ff
        /*0448*/ 	.word	0x00000000
        /*044c*/ 	.short	0x010a
        /*044e*/ 	.byte	0x05
	.zero		1


	//   ....[54]....
        /*0450*/ 	.word	0x00002520
        /*0454*/ 	.word	0x000000ff
        /*0458*/ 	.word	0x00000000
        /*045c*/ 	.short	0x010a
        /*045e*/ 	.byte	0x05
	.zero		1


	//   ....[55]....
        /*0460*/ 	.word	0x000025b0
        /*0464*/ 	.word	0x000000ff
        /*0468*/ 	.word	0x00000000
        /*046c*/ 	.short	0x010a
        /*046e*/ 	.byte	0x05
	.zero		1


	//   ....[56]....
        /*0470*/ 	.word	0x00002640
        /*0474*/ 	.word	0x000000ff
        /*0478*/ 	.word	0x00000000
        /*047c*/ 	.short	0x010a
        /*047e*/ 	.byte	0x05
	.zero		1


	//   ....[57]....
        /*0480*/ 	.word	0x000026d0
        /*0484*/ 	.word	0x000000ff
        /*0488*/ 	.word	0x00000000
        /*048c*/ 	.short	0x010a
        /*048e*/ 	.byte	0x05
	.zero		1


	//   ....[58]....
        /*0490*/ 	.word	0x00002770
        /*0494*/ 	.word	0x00000000
        /*0498*/ 	.word	0x00000000
        /*049c*/ 	.short	0x010a
        /*049e*/ 	.byte	0xff
	.zero		1


	//   ....[59]....
        /*04a0*/ 	.word	0x00002890
        /*04a4*/ 	.word	0x00000000
        /*04a8*/ 	.word	0x00000120
        /*04ac*/ 	.short	0x010a
        /*04ae*/ 	.byte	0xff
	.zero		1


	//   ....[60]....
        /*04b0*/ 	.word	0x00002900
        /*04b4*/ 	.word	0x00000000
        /*04b8*/ 	.word	0x00000000
        /*04bc*/ 	.short	0x0101
        /*04be*/ 	.byte	0xff
	.zero		1


	//   ....[61]....
        /*04c0*/ 	.word	0x00002920
        /*04c4*/ 	.word	0x000000ff
        /*04c8*/ 	.word	0x000000d0
        /*04cc*/ 	.short	0x010a
        /*04ce*/ 	.byte	0x05
	.zero		1


	//   ....[62]....
        /*04d0*/ 	.word	0x00002a40
        /*04d4*/ 	.word	0x00000000
        /*04d8*/ 	.word	0x000000c0
        /*04dc*/ 	.short	0x010a
        /*04de*/ 	.byte	0xff
	.zero		1


	//   ....[63]....
        /*04e0*/ 	.word	0x00002b40
        /*04e4*/ 	.word	0x00000000
        /*04e8*/ 	.word	0x00000000
        /*04ec*/ 	.short	0x0101
        /*04ee*/ 	.byte	0xff
	.zero		1


	//   ....[64]....
        /*04f0*/ 	.word	0x00002bd0
        /*04f4*/ 	.word	0x000000ff
        /*04f8*/ 	.word	0x000000d0
        /*04fc*/ 	.short	0x0106
        /*04fe*/ 	.byte	0x05
	.zero		1


	//   ....[65]....
        /*0500*/ 	.word	0x00002bf0
        /*0504*/ 	.word	0x000000ff
        /*0508*/ 	.word	0x000000d0
        /*050c*/ 	.short	0x010a
        /*050e*/ 	.byte	0x05
	.zero		1


	//   ....[66]....
        /*0510*/ 	.word	0x00002c80
        /*0514*/ 	.word	0x000000ff
        /*0518*/ 	.word	0x000000d0
        /*051c*/ 	.short	0x0106
        /*051e*/ 	.byte	0x04
	.zero		1


	//   ....[67]....
        /*0520*/ 	.word	0x00002cc0
        /*0524*/ 	.word	0x00000000
        /*0528*/ 	.word	0x000000d0
        /*052c*/ 	.short	0x010a
        /*052e*/ 	.byte	0xff
	.zero		1


	//   ....[68]....
        /*0530*/ 	.word	0x000031f0
        /*0534*/ 	.word	0x00000000
        /*0538*/ 	.word	0x000000c0
        /*053c*/ 	.short	0x010a
        /*053e*/ 	.byte	0xff
	.zero		1


	//   ....[69]....
        /*0540*/ 	.word	0x00003300
        /*0544*/ 	.word	0x00000003
        /*0548*/ 	.word	0x00000000
        /*054c*/ 	.short	0x0101
        /*054e*/ 	.byte	0xff
	.zero		1


	//   ....[70]....
        /*0550*/ 	.word	0x00003310
        /*0554*/ 	.word	0x000000ff
        /*0558*/ 	.word	0x00000000
        /*055c*/ 	.short	0x010a
        /*055e*/ 	.byte	0x06
	.zero		1


	//   ....[71]....
        /*0560*/ 	.word	0x00003330
        /*0564*/ 	.word	0x000000ff
        /*0568*/ 	.word	0x00000100
        /*056c*/ 	.short	0x010a
        /*056e*/ 	.byte	0x07
	.zero		1


	//   ....[72]....
        /*0570*/ 	.word	0x00003400
        /*0574*/ 	.word	0x000000ff
        /*0578*/ 	.word	0x00000000
        /*057c*/ 	.short	0x010a
        /*057e*/ 	.byte	0x06
	.zero		1


	//   ....[73]....
        /*0580*/ 	.word	0x00003530
        /*0584*/ 	.word	0x000000ff
        /*0588*/ 	.word	0x00000000
        /*058c*/ 	.short	0x010a
        /*058e*/ 	.byte	0x1a
	.zero		1


	//   ....[74]....
        /*0590*/ 	.word	0x000037d0
        /*0594*/ 	.word	0x000000ff
        /*0598*/ 	.word	0x00000000
        /*059c*/ 	.short	0x010a
        /*059e*/ 	.byte	0x06
	.zero		1


	//   ....[75]....
        /*05a0*/ 	.word	0x00003860
        /*05a4*/ 	.word	0x000000ff
        /*05a8*/ 	.word	0x00000000
        /*05ac*/ 	.short	0x010a
        /*05ae*/ 	.byte	0x06
	.zero		1


	//   ....[76]....
        /*05b0*/ 	.word	0x000038f0
        /*05b4*/ 	.word	0x000000ff
        /*05b8*/ 	.word	0x00000000
        /*05bc*/ 	.short	0x010a
        /*05be*/ 	.byte	0x06
	.zero		1


	//   ....[77]....
        /*05c0*/ 	.word	0x00003980
        /*05c4*/ 	.word	0x000000ff
        /*05c8*/ 	.word	0x00000000
        /*05cc*/ 	.short	0x010a
        /*05ce*/ 	.byte	0x07
	.zero		1


	//   ....[78]....
        /*05d0*/ 	.word	0x00003dc0
        /*05d4*/ 	.word	0x00000000
        /*05d8*/ 	.word	0x000000c0
        /*05dc*/ 	.short	0x010a
        /*05de*/ 	.byte	0xff
	.zero		1


	//   ....[79]....
        /*05e0*/ 	.word	0x00003e80
        /*05e4*/ 	.word	0x00000000
        /*05e8*/ 	.word	0x00000000
        /*05ec*/ 	.short	0x0101
        /*05ee*/ 	.byte	0xff
	.zero		1


	//   ....[80]....
        /*05f0*/ 	.word	0x000041a0
        /*05f4*/ 	.word	0x000000ff
        /*05f8*/ 	.word	0x000000b8
        /*05fc*/ 	.short	0x010a
        /*05fe*/ 	.byte	0x07
	.zero		1


	//   ....[81]....
        /*0600*/ 	.word	0x000043c0
        /*0604*/ 	.word	0x000000ff
        /*0608*/ 	.word	0x00000098
        /*060c*/ 	.short	0x010a
        /*060e*/ 	.byte	0x0f
	.zero		1


	//   ....[82]....
        /*0610*/ 	.word	0x000045c0
        /*0614*/ 	.word	0x000000ff
        /*0618*/ 	.word	0x00000080
        /*061c*/ 	.short	0x010b
        /*061e*/ 	.byte	0x0f
	.zero		1


	//   ....[83]....
        /*0620*/ 	.word	0x00004610
        /*0624*/ 	.word	0x000000ff
        /*0628*/ 	.word	0x00000000
        /*062c*/ 	.short	0x0101
        /*062e*/ 	.byte	0x10
	.zero		1


	//   ....[84]....
        /*0630*/ 	.word	0x00004650
        /*0634*/ 	.word	0x000000ff
        /*0638*/ 	.word	0x00000098
        /*063c*/ 	.short	0x010a
        /*063e*/ 	.byte	0x0d
	.zero		1


	//   ....[85]....
        /*0640*/ 	.word	0x00004890
        /*0644*/ 	.word	0x000000ff
        /*0648*/ 	.word	0x00000080
        /*064c*/ 	.short	0x010b
        /*064e*/ 	.byte	0x0d
	.zero		1


	//   ....[86]....
        /*0650*/ 	.word	0x00004900
        /*0654*/ 	.word	0x000000ff
        /*0658*/ 	.word	0x00000000
        /*065c*/ 	.short	0x0101
        /*065e*/ 	.byte	0x0f
	.zero		1


	//   ....[87]....
        /*0660*/ 	.word	0x00004950
        /*0664*/ 	.word	0x000000ff
        /*0668*/ 	.word	0x00000000
        /*066c*/ 	.short	0x010a
        /*066e*/ 	.byte	0x04
	.zero		1


	//   ....[88]....
        /*0670*/ 	.word	0x000049e0
        /*0674*/ 	.word	0x000000ff
        /*0678*/ 	.word	0x00000000
        /*067c*/ 	.short	0x010a
        /*067e*/ 	.byte	0x04
	.zero		1


	//   ....[89]....
        /*0680*/ 	.word	0x00004a80
        /*0684*/ 	.word	0x00000000
        /*0688*/ 	.word	0x00000000
        /*068c*/ 	.short	0x010a
        /*068e*/ 	.byte	0xff
	.zero		1


	//   ....[90]....
        /*0690*/ 	.word	0x00004dc0
        /*0694*/ 	.word	0x00000000
        /*0698*/ 	.word	0x000000c0
        /*069c*/ 	.short	0x010a
        /*069e*/ 	.byte	0xff
	.zero		1


	//   ....[91]....
        /*06a0*/ 	.word	0x00004ed0
        /*06a4*/ 	.word	0x00000000
        /*06a8*/ 	.word	0x00000000
        /*06ac*/ 	.short	0x0101
        /*06ae*/ 	.byte	0xff
	.zero		1


	//   ....[92]....
        /*06b0*/ 	.word	0x00005970
        /*06b4*/ 	.word	0x00000000
        /*06b8*/ 	.word	0x00000080
        /*06bc*/ 	.short	0x010a
        /*06be*/ 	.byte	0xff
	.zero		1


	//   ....[93]....
        /*06c0*/ 	.word	0x000059e0
        /*06c4*/ 	.word	0x00000049
        /*06c8*/ 	.word	0x000000e0
        /*06cc*/ 	.short	0x010a
        /*06ce*/ 	.byte	0xff
	.zero		1


	//   ....[94]....
        /*06d0*/ 	.word	0x00005ad0
        /*06d4*/ 	.word	0x00000000
        /*06d8*/ 	.word	0x00000080
        /*06dc*/ 	.short	0x010a
        /*06de*/ 	.byte	0xff
	.zero		1


	//   ....[95]....
        /*06e0*/ 	.word	0x00005c00
        /*06e4*/ 	.word	0x00000049
        /*06e8*/ 	.word	0x000000e0
        /*06ec*/ 	.short	0x010a
        /*06ee*/ 	.byte	0xff
	.zero		1


	//   ....[96]....
        /*06f0*/ 	.word	0x00006710
        /*06f4*/ 	.word	0x00000000
        /*06f8*/ 	.word	0x00000000
        /*06fc*/ 	.short	0x0101
        /*06fe*/ 	.byte	0xff
	.zero		1


	//   ....[97]....
        /*0700*/ 	.word	0x00006720
        /*0704*/ 	.word	0x00000002
        /*0708*/ 	.word	0x00000080
        /*070c*/ 	.short	0x010a
        /*070e*/ 	.byte	0xff
	.zero		1


	//   ....[98]....
        /*0710*/ 	.word	0x000067f0
        /*0714*/ 	.word	0x00000002
        /*0718*/ 	.word	0x00000080
        /*071c*/ 	.short	0x010a
        /*071e*/ 	.byte	0xff
	.zero		1


	//   ....[99]....
        /*0720*/ 	.word	0x00006b40
        /*0724*/ 	.word	0x000000ff
        /*0728*/ 	.word	0x00000000
        /*072c*/ 	.short	0x0101
        /*072e*/ 	.byte	0x05
	.zero		1


	//   ....[100]....
        /*0730*/ 	.word	0x00007490
        /*0734*/ 	.word	0x00000000
        /*0738*/ 	.word	0x00000000
        /*073c*/ 	.short	0x0101
        /*073e*/ 	.byte	0xff
	.zero		1


	//   ....[101]....
        /*0740*/ 	.word	0x00007700
        /*0744*/ 	.word	0x000000ff
        /*0748*/ 	.word	0x00000000
        /*074c*/ 	.short	0x0101
        /*074e*/ 	.byte	0x04
	.zero		1


	//   ....[102]....
        /*0750*/ 	.word	0x00007720
        /*0754*/ 	.word	0x00000002
        /*0758*/ 	.word	0x00000130
        /*075c*/ 	.short	0x010a
        /*075e*/ 	.byte	0xff
	.zero		1


	//   ....[103]....
        /*0760*/ 	.word	0x00007780
        /*0764*/ 	.word	0x00000002
        /*0768*/ 	.word	0x00000040
        /*076c*/ 	.short	0x010a
        /*076e*/ 	.byte	0xff
	.zero		1


	//   ....[104]....
        /*0770*/ 	.word	0x000077e0
        /*0774*/ 	.word	0x00000002
        /*0778*/ 	.word	0x00000040
        /*077c*/ 	.short	0x010a
        /*077e*/ 	.byte	0xff
	.zero		1


	//   ....[105]....
        /*0780*/ 	.word	0x00007830
        /*0784*/ 	.word	0x00000002
        /*0788*/ 	.word	0x000000c0
        /*078c*/ 	.short	0x010a
        /*078e*/ 	.byte	0xff
	.zero		1


	//   ....[106]....
        /*0790*/ 	.word	0x00007890
        /*0794*/ 	.word	0x00000000
        /*0798*/ 	.word	0x00000000
        /*079c*/ 	.short	0x010a
        /*079e*/ 	.byte	0xff
	.zero		1


	//   ....[107]....
        /*07a0*/ 	.word	0x000078f0
        /*07a4*/ 	.word	0x00000000
        /*07a8*/ 	.word	0x00000000
        /*07ac*/ 	.short	0x010a
        /*07ae*/ 	.byte	0xff
	.zero		1


	//   ....[108]....
        /*07b0*/ 	.word	0x00007950
        /*07b4*/ 	.word	0x00000000
        /*07b8*/ 	.word	0x00000000
        /*07bc*/ 	.short	0x010a
        /*07be*/ 	.byte	0xff
	.zero		1


	//   ....[109]....
        /*07c0*/ 	.word	0x000079b0
        /*07c4*/ 	.word	0x00000000
        /*07c8*/ 	.word	0x00000000
        /*07cc*/ 	.short	0x010a
        /*07ce*/ 	.byte	0xff
	.zero		1


	//   ....[110]....
        /*07d0*/ 	.word	0x00007a10
        /*07d4*/ 	.word	0x00000000
        /*07d8*/ 	.word	0x00000000
        /*07dc*/ 	.short	0x010a
        /*07de*/ 	.byte	0xff
	.zero		1


	//   ....[111]....
        /*07e0*/ 	.word	0x00007a70
        /*07e4*/ 	.word	0x00000000
        /*07e8*/ 	.word	0x00000000
        /*07ec*/ 	.short	0x010a
        /*07ee*/ 	.byte	0xff
	.zero		1


	//   ....[112]....
        /*07f0*/ 	.word	0x00007ad0
        /*07f4*/ 	.word	0x00000000
        /*07f8*/ 	.word	0x00000000
        /*07fc*/ 	.short	0x010a
        /*07fe*/ 	.byte	0xff
	.zero		1


	//   ....[113]....
        /*0800*/ 	.word	0x00007b20
        /*0804*/ 	.word	0x00000000
        /*0808*/ 	.word	0x00000120
        /*080c*/ 	.short	0x010a
        /*080e*/ 	.byte	0xff
	.zero		1


	//   ....[114]....
        /*0810*/ 	.word	0x00007b80
        /*0814*/ 	.word	0x00000000
        /*0818*/ 	.word	0x000000d0
        /*081c*/ 	.short	0x010a
        /*081e*/ 	.byte	0xff
	.zero		1


	//   ....[115]....
        /*0820*/ 	.word	0x00007bd0
        /*0824*/ 	.word	0x00000000
        /*0828*/ 	.word	0x000000c0
        /*082c*/ 	.short	0x010a
        /*082e*/ 	.byte	0xff
	.zero		1


	//   ....[116]....
        /*0830*/ 	.word	0x00007c30
        /*0834*/ 	.word	0x00000000
        /*0838*/ 	.word	0x000000d0
        /*083c*/ 	.short	0x010a
        /*083e*/ 	.byte	0xff
	.zero		1


	//   ....[117]....
        /*0840*/ 	.word	0x00007c80
        /*0844*/ 	.word	0x00000000
        /*0848*/ 	.word	0x000000c0
        /*084c*/ 	.short	0x010a
        /*084e*/ 	.byte	0xff
	.zero		1


	//   ....[118]....
        /*0850*/ 	.word	0x00007ce0
        /*0854*/ 	.word	0x00000002
        /*0858*/ 	.word	0x00000100
        /*085c*/ 	.short	0x010a
        /*085e*/ 	.byte	0xff
	.zero		1


	//   ....[119]....
        /*0860*/ 	.word	0x00007d40
        /*0864*/ 	.word	0x00000000
        /*0868*/ 	.word	0x00000000
        /*086c*/ 	.short	0x010a
        /*086e*/ 	.byte	0xff
	.zero		1


	//   ....[120]....
        /*0870*/ 	.word	0x00007da0
        /*0874*/ 	.word	0x00000000
        /*0878*/ 	.word	0x00000000
        /*087c*/ 	.short	0x010a
        /*087e*/ 	.byte	0xff
	.zero		1


	//   ....[121]....
        /*0880*/ 	.word	0x00007e00
        /*0884*/ 	.word	0x00000000
        /*0888*/ 	.word	0x00000000
        /*088c*/ 	.short	0x010a
        /*088e*/ 	.byte	0xff
	.zero		1


	//   ....[122]....
        /*0890*/ 	.word	0x00007e60
        /*0894*/ 	.word	0x00000000
        /*0898*/ 	.word	0x00000000
        /*089c*/ 	.short	0x010a
        /*089e*/ 	.byte	0xff
	.zero		1


	//   ....[123]....
        /*08a0*/ 	.word	0x00007ec0
        /*08a4*/ 	.word	0x00000000
        /*08a8*/ 	.word	0x00000000
        /*08ac*/ 	.short	0x010a
        /*08ae*/ 	.byte	0xff
	.zero		1


	//   ....[124]....
        /*08b0*/ 	.word	0x00007f10
        /*08b4*/ 	.word	0x00000000
        /*08b8*/ 	.word	0x000000c0
        /*08bc*/ 	.short	0x010a
        /*08be*/ 	.byte	0xff
	.zero		1


	//   ....[125]....
        /*08c0*/ 	.word	0x00007f70
        /*08c4*/ 	.word	0x00000000
        /*08c8*/ 	.word	0x000000b8
        /*08cc*/ 	.short	0x010a
        /*08ce*/ 	.byte	0xff
	.zero		1


	//   ....[126]....
        /*08d0*/ 	.word	0x00007fd0
        /*08d4*/ 	.word	0x00000000
        /*08d8*/ 	.word	0x00000098
        /*08dc*/ 	.short	0x010a
        /*08de*/ 	.byte	0xff
	.zero		1


	//   ....[127]....
        /*08e0*/ 	.word	0x00008030
        /*08e4*/ 	.word	0x00000000
        /*08e8*/ 	.word	0x00000098
        /*08ec*/ 	.short	0x010a
        /*08ee*/ 	.byte	0xff
	.zero		1


	//   ....[128]....
        /*08f0*/ 	.word	0x00008090
        /*08f4*/ 	.word	0x00000000
        /*08f8*/ 	.word	0x00000000
        /*08fc*/ 	.short	0x010a
        /*08fe*/ 	.byte	0xff
	.zero		1


	//   ....[129]....
        /*0900*/ 	.word	0x000080f0
        /*0904*/ 	.word	0x00000000
        /*0908*/ 	.word	0x00000000
        /*090c*/ 	.short	0x010a
        /*090e*/ 	.byte	0xff
	.zero		1


	//   ....[130]....
        /*0910*/ 	.word	0x00008140
        /*0914*/ 	.word	0x00000000
        /*0918*/ 	.word	0x000000c0
        /*091c*/ 	.short	0x010a
        /*091e*/ 	.byte	0xff
	.zero		1


	//   ....[131]....
        /*0920*/ 	.word	0x00008190
        /*0924*/ 	.word	0x00000000
        /*0928*/ 	.word	0x00000080
        /*092c*/ 	.short	0x010a
        /*092e*/ 	.byte	0xff
	.zero		1


	//   ....[132]....
        /*0930*/ 	.word	0x000081e0
        /*0934*/ 	.word	0x00000049
        /*0938*/ 	.word	0x000000e0
        /*093c*/ 	.short	0x010a
        /*093e*/ 	.byte	0xff
	.zero		1


	//   ....[133]....
        /*0940*/ 	.word	0x00008230
        /*0944*/ 	.word	0x00000002
        /*0948*/ 	.word	0x00000080
        /*094c*/ 	.short	0x010a
        /*094e*/ 	.byte	0xff
	.zero		1


	//----- nvinfo : EIATTR_NUM_MBARRIERS
	.align		4
.L_47:
        /*0950*/ 	.byte	0x03, 0x38
        /*0952*/ 	.short	0x0028


	//----- nvinfo : EIATTR_EXIT_INSTR_OFFSETS
	.align		4
        /*0954*/ 	.byte	0x04, 0x1c
        /*0956*/ 	.short	(.L_49 - .L_48)


	//   ....[0]....
.L_48:
        /*0958*/ 	.word	0x000027a0


	//   ....[1]....
        /*095c*/ 	.word	0x00002c90


	//   ....[2]....
        /*0960*/ 	.word	0x00002cf0


	//   ....[3]....
        /*0964*/ 	.word	0x00003be0


	//   ....[4]....
        /*0968*/ 	.word	0x00004ab0


	//   ....[5]....
        /*096c*/ 	.word	0x00004af0


	//   ....[6]....
        /*0970*/ 	.word	0x000075f0


	//   ....[7]....
        /*0974*/ 	.word	0x00007670


	//   ....[8]....
        /*0978*/ 	.word	0x000076a0


	//   ....[9]....
        /*097c*/ 	.word	0x00007710


	//----- nvinfo : EIATTR_MAX_THREADS
	.align		4
.L_49:
        /*0980*/ 	.byte	0x04, 0x05
        /*0982*/ 	.short	(.L_51 - .L_50)
.L_50:
        /*0984*/ 	.word	0x00000100
        /*0988*/ 	.word	0x00000001
        /*098c*/ 	.word	0x00000001


	//----- nvinfo : EIATTR_CRS_STACK_SIZE
	.align		4
.L_51:
        /*0990*/ 	.byte	0x04, 0x1e
        /*0992*/ 	.short	(.L_53 - .L_52)
.L_52:
        /*0994*/ 	.word	0x00000000


	//----- nvinfo : EIATTR_CBANK_PARAM_SIZE
	.align		4
.L_53:
        /*0998*/ 	.byte	0x03, 0x19
        /*099a*/ 	.short	0x0800


	//----- nvinfo : EIATTR_PARAM_CBANK
	.align		4
        /*099c*/ 	.byte	0x04, 0x0a
        /*099e*/ 	.short	(.L_55 - .L_54)
	.align		4
.L_54:
        /*09a0*/ 	.word	index@(.nv.constant0._ZN7cutlass13device_kernelINS_4gemm6kernel13GemmUniversalIN4cute5tupleIJiiiiEEENS1_10collective13CollectiveMmaINS1_35MainloopSm100TmaUmmaWarpSpecializedILi8ELi2ELi4ENS5_IJNS4_1CILi1EEESB_SB_EEEEENS5_IJNSA_ILi128EEENSA_ILi64EEESF_EEENS_6half_tENS5_IJlSB_lEEESH_NS5_IJSB_llEEENS4_8TiledMMAINS4_8MMA_AtomIJNS4_20SM100_MMA_F16BF16_SSISH_SH_fLi128ELi64ELNS4_4UMMA5MajorE0ELSO_1ELNSN_7ScaleInE0ELSP_0EEEEEENS4_6LayoutISC_NS5_IJNSA_ILi0EEEST_ST_EEEEENS5_IJNS4_10UnderscoreESW_SW_EEEEENS4_13SM90_TMA_LOADENS4_14ComposedLayoutINS4_7SwizzleILi3ELi4ELi3EEENS4_18smem_ptr_flag_bitsILi16EEENSS_INS5_IJNSA_ILi8EEESF_EEENS5_IJSF_SB_EEEEEEEvNS4_8identityESZ_NS10_IS12_S14_NSS_INS5_IJSF_S15_EEENS5_IJSB_SF_EEEEEEEvS1A_EENS_8epilogue10collective18CollectiveEpilogueINS1G_23Sm100TmaWarpSpecializedILi3ELi2ELi32ELb1ELb0EEEJSG_NS5_IJNSS_ISE_SB_EENSS_INSA_ILi32EEESB_EEEEESH_SI_SH_SI_NS1G_6fusion15FusionCallbacksIS1K_NS1P_17LinearCombinationISH_fSH_fLNS_15FloatRoundStyleE2EEESG_S1O_JEEENS4_5SM1004TMEM4LOAD26SM100_TMEM_LOAD_32dp32b32xESZ_NS10_INS11_ILi2ELi4ELi3EEES14_NSS_INS5_IJS15_S1M_EEENS5_IJS1M_SB_EEEEEEENS4_39AutoVectorizingCopyWithAssumedAlignmentILi128EEENS4_14SM90_TMA_STOREES23_S25_S25_EEEvvEEEEvNT_6ParamsE)
        /*09a4*/ 	.short	0x0380
        /*09a6*/ 	.short	0x0800


	//----- nvinfo : EIATTR_SW_WAR
	.align		4
.L_55:
        /*09a8*/ 	.byte	0x04, 0x36
        /*09aa*/ 	.short	(.L_57 - .L_56)
.L_56:
        /*09ac*/ 	.word	0x00000008
.L_57:


//--------------------- .nv.callgraph             --------------------------
	.section	.nv.callgraph,"",@"SHT_CUDA_CALLGRAPH"
	.align	4
	.sectionentsize	8
	.align		4
        /*0000*/ 	.word	0x00000000
	.align		4
        /*0004*/ 	.word	0xffffffff
	.align		4
        /*0008*/ 	.word	index@(_ZN7cutlass13device_kernelINS_4gemm6kernel13GemmUniversalIN4cute5tupleIJiiiiEEENS1_10collective13CollectiveMmaINS1_35MainloopSm100TmaUmmaWarpSpecializedILi8ELi2ELi4ENS5_IJNS4_1CILi1EEESB_SB_EEEEENS5_IJNSA_ILi128EEENSA_ILi64EEESF_EEENS_6half_tENS5_IJlSB_lEEESH_NS5_IJSB_llEEENS4_8TiledMMAINS4_8MMA_AtomIJNS4_20SM100_MMA_F16BF16_SSISH_SH_fLi128ELi64ELNS4_4UMMA5MajorE0ELSO_1ELNSN_7ScaleInE0ELSP_0EEEEEENS4_6LayoutISC_NS5_IJNSA_ILi0EEEST_ST_EEEEENS5_IJNS4_10UnderscoreESW_SW_EEEEENS4_13SM90_TMA_LOADENS4_14ComposedLayoutINS4_7SwizzleILi3ELi4ELi3EEENS4_18smem_ptr_flag_bitsILi16EEENSS_INS5_IJNSA_ILi8EEESF_EEENS5_IJSF_SB_EEEEEEEvNS4_8identityESZ_NS10_IS12_S14_NSS_INS5_IJSF_S15_EEENS5_IJSB_SF_EEEEEEEvS1A_EENS_8epilogue10collective18CollectiveEpilogueINS1G_23Sm100TmaWarpSpecializedILi3ELi2ELi32ELb1ELb0EEEJSG_NS5_IJNSS_ISE_SB_EENSS_INSA_ILi32EEESB_EEEEESH_SI_SH_SI_NS1G_6fusion15FusionCallbacksIS1K_NS1P_17LinearCombinationISH_fSH_fLNS_15FloatRoundStyleE2EEESG_S1O_JEEENS4_5SM1004TMEM4LOAD26SM100_TMEM_LOAD_32dp32b32xESZ_NS10_INS11_ILi2ELi4ELi3EEES14_NSS_INS5_IJS15_S1M_EEENS5_IJS1M_SB_EEEEEEENS4_39AutoVectorizingCopyWithAssumedAlignmentILi128EEENS4_14SM90_TMA_STOREES23_S25_S25_EEEvvEEEEvNT_6ParamsE)
	.align		4
        /*000c*/ 	.word	index@(__assertfail)
	.align		4
        /*0010*/ 	.word	0x00000000
	.align		4
        /*0014*/ 	.word	0xfffffffe
	.align		4
        /*0018*/ 	.word	0x00000000
	.align		4
        /*001c*/ 	.word	0xfffffffd
	.align		4
        /*0020*/ 	.word	0x00000000
	.align		4
        /*0024*/ 	.word	0xfffffffc


//--------------------- .nv.constant4             --------------------------
	.section	.nv.constant4,"a",@progbits
	.align	8
	.align		8
.nv.constant4:
        /*0000*/ 	.dword	__assertfail
	.align		8
        /*0008*/ 	.dword	__unnamed_1
	.align		8
        /*0010*/ 	.dword	__unnamed_2
	.align		8
        /*0018*/ 	.dword	_ZN40_INTERNAL_8b5d6eaa_4_k_cu_69e972eb_375654cuda3std3__45__cpo5beginE
	.align		8
        /*0020*/ 	.dword	_ZN40_INTERNAL_8b5d6eaa_4_k_cu_69e972eb_375654cuda3std3__45__cpo3endE
	.align		8
        /*0028*/ 	.dword	_ZN40_INTERNAL_8b5d6eaa_4_k_cu_69e972eb_375654cuda3std3__45__cpo6cbeginE
	.align		8
        /*0030*/ 	.dword	_ZN40_INTERNAL_8b5d6eaa_4_k_cu_69e972eb_375654cuda3std3__45__cpo4cendE
	.align		8
        /*0038*/ 	.dword	_ZN40_INTERNAL_8b5d6eaa_4_k_cu_69e972eb_375654cuda3std3__442_GLOBAL__N__8b5d6eaa_4_k_cu_69e972eb_375656ignoreE
	.align		8
        /*0040*/ 	.dword	_ZN40_INTERNAL_8b5d6eaa_4_k_cu_69e972eb_375654cuda3std3__419piecewise_constructE
	.align		8
        /*0048*/ 	.dword	_ZN40_INTERNAL_8b5d6eaa_4_k_cu_69e972eb_375654cuda3std3__48in_placeE
	.align		8
        /*0050*/ 	.dword	_ZN40_INTERNAL_8b5d6eaa_4_k_cu_69e972eb_375654cuda3std6ranges3__45__cpo4swapE
	.align		8
        /*0058*/ 	.dword	_ZN40_INTERNAL_8b5d6eaa_4_k_cu_69e972eb_375654cuda3std6ranges3__45__cpo9iter_moveE
	.align		8
        /*0060*/ 	.dword	_ZN40_INTERNAL_8b5d6eaa_4_k_cu_69e972eb_375654cute7productE
	.align		8
        /*0068*/ 	.dword	_ZN40_INTERNAL_8b5d6eaa_4_k_cu_69e972eb_375654cute1_E
	.align		8
        /*0070*/ 	.dword	$str$25
	.align		8
        /*0078*/ 	.dword	$str$26
	.align		8
        /*0080*/ 	.dword	$str$27
	.align		8
        /*0088*/ 	.dword	$str$28


//--------------------- .text._ZN7cutlass13device_kernelINS_4gemm6kernel13GemmUniversalIN4cute5tupleIJiiiiEEENS1_10collective13CollectiveMmaINS1_35MainloopSm100TmaUmmaWarpSpecializedILi8ELi2ELi4ENS5_IJNS4_1CILi1EEESB_SB_EEEEENS5_IJNSA_ILi128EEENSA_ILi64EEESF_EEENS_6half_tENS5_IJlSB_lEEESH_NS5_IJSB_llEEENS4_8TiledMMAINS4_8MMA_AtomIJNS4_20SM100_MMA_F16BF16_SSISH_SH_fLi128ELi64ELNS4_4UMMA5MajorE0ELSO_1ELNSN_7ScaleInE0ELSP_0EEEEEENS4_6LayoutISC_NS5_IJNSA_ILi0EEEST_ST_EEEEENS5_IJNS4_10UnderscoreESW_SW_EEEEENS4_13SM90_TMA_LOADENS4_14ComposedLayoutINS4_7SwizzleILi3ELi4ELi3EEENS4_18smem_ptr_flag_bitsILi16EEENSS_INS5_IJNSA_ILi8EEESF_EEENS5_IJSF_SB_EEEEEEEvNS4_8identityESZ_NS10_IS12_S14_NSS_INS5_IJSF_S15_EEENS5_IJSB_SF_EEEEEEEvS1A_EENS_8epilogue10collective18CollectiveEpilogueINS1G_23Sm100TmaWarpSpecializedILi3ELi2ELi32ELb1ELb0EEEJSG_NS5_IJNSS_ISE_SB_EENSS_INSA_ILi32EEESB_EEEEESH_SI_SH_SI_NS1G_6fusion15FusionCallbacksIS1K_NS1P_17LinearCombinationISH_fSH_fLNS_15FloatRoundStyleE2EEESG_S1O_JEEENS4_5SM1004TMEM4LOAD26SM100_TMEM_LOAD_32dp32b32xESZ_NS10_INS11_ILi2ELi4ELi3EEES14_NSS_INS5_IJS15_S1M_EEENS5_IJS1M_SB_EEEEEEENS4_39AutoVectorizingCopyWithAssumedAlignmentILi128EEENS4_14SM90_TMA_STOREES23_S25_S25_EEEvvEEEEvNT_6ParamsE --------------------------
	.section	.text._ZN7cutlass13device_kernelINS_4gemm6kernel13GemmUniversalIN4cute5tupleIJiiiiEEENS1_10collective13CollectiveMmaINS1_35MainloopSm100TmaUmmaWarpSpecializedILi8ELi2ELi4ENS5_IJNS4_1CILi1EEESB_SB_EEEEENS5_IJNSA_ILi128EEENSA_ILi64EEESF_EEENS_6half_tENS5_IJlSB_lEEESH_NS5_IJSB_llEEENS4_8TiledMMAINS4_8MMA_AtomIJNS4_20SM100_MMA_F16BF16_SSISH_SH_fLi128ELi64ELNS4_4UMMA5MajorE0ELSO_1ELNSN_7ScaleInE0ELSP_0EEEEEENS4_6LayoutISC_NS5_IJNSA_ILi0EEEST_ST_EEEEENS5_IJNS4_10UnderscoreESW_SW_EEEEENS4_13SM90_TMA_LOADENS4_14ComposedLayoutINS4_7SwizzleILi3ELi4ELi3EEENS4_18smem_ptr_flag_bitsILi16EEENSS_INS5_IJNSA_ILi8EEESF_EEENS5_IJSF_SB_EEEEEEEvNS4_8identityESZ_NS10_IS12_S14_NSS_INS5_IJSF_S15_EEENS5_IJSB_SF_EEEEEEEvS1A_EENS_8epilogue10collective18CollectiveEpilogueINS1G_23Sm100TmaWarpSpecializedILi3ELi2ELi32ELb1ELb0EEEJSG_NS5_IJNSS_ISE_SB_EENSS_INSA_ILi32EEESB_EEEEESH_SI_SH_SI_NS1G_6fusion15FusionCallbacksIS1K_NS1P_17LinearCombinationISH_fSH_fLNS_15FloatRoundStyleE2EEESG_S1O_JEEENS4_5SM1004TMEM4LOAD26SM100_TMEM_LOAD_32dp32b32xESZ_NS10_INS11_ILi2ELi4ELi3EEES14_NSS_INS5_IJS15_S1M_EEENS5_IJS1M_SB_EEEEEEENS4_39AutoVectorizingCopyWithAssumedAlignmentILi128EEENS4_14SM90_TMA_STOREES23_S25_S25_EEEvvEEEEvNT_6ParamsE,"ax",@progbits
	.align	128
.text._ZN7cutlass13device_kernelINS_4gemm6kernel13GemmUniversalIN4cute5tupleIJiiiiEEENS1_10collective13CollectiveMmaINS1_35MainloopSm100TmaUmmaWarpSpecializedILi8ELi2ELi4ENS5_IJNS4_1CILi1EEESB_SB_EEEEENS5_IJNSA_ILi128EEENSA_ILi64EEESF_EEENS_6half_tENS5_IJlSB_lEEESH_NS5_IJSB_llEEENS4_8TiledMMAINS4_8MMA_AtomIJNS4_20SM100_MMA_F16BF16_SSISH_SH_fLi128ELi64ELNS4_4UMMA5MajorE0ELSO_1ELNSN_7ScaleInE0ELSP_0EEEEEENS4_6LayoutISC_NS5_IJNSA_ILi0EEEST_ST_EEEEENS5_IJNS4_10UnderscoreESW_SW_EEEEENS4_13SM90_TMA_LOADENS4_14ComposedLayoutINS4_7SwizzleILi3ELi4ELi3EEENS4_18smem_ptr_flag_bitsILi16EEENSS_INS5_IJNSA_ILi8EEESF_EEENS5_IJSF_SB_EEEEEEEvNS4_8identityESZ_NS10_IS12_S14_NSS_INS5_IJSF_S15_EEENS5_IJSB_SF_EEEEEEEvS1A_EENS_8epilogue10collective18CollectiveEpilogueINS1G_23Sm100TmaWarpSpecializedILi3ELi2ELi32ELb1ELb0EEEJSG_NS5_IJNSS_ISE_SB_EENSS_INSA_ILi32EEESB_EEEEESH_SI_SH_SI_NS1G_6fusion15FusionCallbacksIS1K_NS1P_17LinearCombinationISH_fSH_fLNS_15FloatRoundStyleE2EEESG_S1O_JEEENS4_5SM1004TMEM4LOAD26SM100_TMEM_LOAD_32dp32b32xESZ_NS10_INS11_ILi2ELi4ELi3EEES14_NSS_INS5_IJS15_S1M_EEENS5_IJS1M_SB_EEEEEEENS4_39AutoVectorizingCopyWithAssumedAlignmentILi128EEENS4_14SM90_TMA_STOREES23_S25_S25_EEEvvEEEEvNT_6ParamsE:
        .type           _ZN7cutlass13device_kernelINS_4gemm6kernel13GemmUniversalIN4cute5tupleIJiiiiEEENS1_10collective13CollectiveMmaINS1_35MainloopSm100TmaUmmaWarpSpecializedILi8ELi2ELi4ENS5_IJNS4_1CILi1EEESB_SB_EEEEENS5_IJNSA_ILi128EEENSA_ILi64EEESF_EEENS_6half_tENS5_IJlSB_lEEESH_NS5_IJSB_llEEENS4_8TiledMMAINS4_8MMA_AtomIJNS4_20SM100_MMA_F16BF16_SSISH_SH_fLi128ELi64ELNS4_4UMMA5MajorE0ELSO_1ELNSN_7ScaleInE0ELSP_0EEEEEENS4_6LayoutISC_NS5_IJNSA_ILi0EEEST_ST_EEEEENS5_IJNS4_10UnderscoreESW_SW_EEEEENS4_13SM90_TMA_LOADENS4_14ComposedLayoutINS4_7SwizzleILi3ELi4ELi3EEENS4_18smem_ptr_flag_bitsILi16EEENSS_INS5_IJNSA_ILi8EEESF_EEENS5_IJSF_SB_EEEEEEEvNS4_8identityESZ_NS10_IS12_S14_NSS_INS5_IJSF_S15_EEENS5_IJSB_SF_EEEEEEEvS1A_EENS_8epilogue10collective18CollectiveEpilogueINS1G_23Sm100TmaWarpSpecializedILi3ELi2ELi32ELb1ELb0EEEJSG_NS5_IJNSS_ISE_SB_EENSS_INSA_ILi32EEESB_EEEEESH_SI_SH_SI_NS1G_6fusion15FusionCallbacksIS1K_NS1P_17LinearCombinationISH_fSH_fLNS_15FloatRoundStyleE2EEESG_S1O_JEEENS4_5SM1004TMEM4LOAD26SM100_TMEM_LOAD_32dp32b32xESZ_NS10_INS11_ILi2ELi4ELi3EEES14_NSS_INS5_IJS15_S1M_EEENS5_IJS1M_SB_EEEEEEENS4_39AutoVectorizingCopyWithAssumedAlignmentILi128EEENS4_14SM90_TMA_STOREES23_S25_S25_EEEvvEEEEvNT_6ParamsE,@function
        .size           _ZN7cutlass13device_kernelINS_4gemm6kernel13GemmUniversalIN4cute5tupleIJiiiiEEENS1_10collective13CollectiveMmaINS1_35MainloopSm100TmaUmmaWarpSpecializedILi8ELi2ELi4ENS5_IJNS4_1CILi1EEESB_SB_EEEEENS5_IJNSA_ILi128EEENSA_ILi64EEESF_EEENS_6half_tENS5_IJlSB_lEEESH_NS5_IJSB_llEEENS4_8TiledMMAINS4_8MMA_AtomIJNS4_20SM100_MMA_F16BF16_SSISH_SH_fLi128ELi64ELNS4_4UMMA5MajorE0ELSO_1ELNSN_7ScaleInE0ELSP_0EEEEEENS4_6LayoutISC_NS5_IJNSA_ILi0EEEST_ST_EEEEENS5_IJNS4_10UnderscoreESW_SW_EEEEENS4_13SM90_TMA_LOADENS4_14ComposedLayoutINS4_7SwizzleILi3ELi4ELi3EEENS4_18smem_ptr_flag_bitsILi16EEENSS_INS5_IJNSA_ILi8EEESF_EEENS5_IJSF_SB_EEEEEEEvNS4_8identityESZ_NS10_IS12_S14_NSS_INS5_IJSF_S15_EEENS5_IJSB_SF_EEEEEEEvS1A_EENS_8epilogue10collective18CollectiveEpilogueINS1G_23Sm100TmaWarpSpecializedILi3ELi2ELi32ELb1ELb0EEEJSG_NS5_IJNSS_ISE_SB_EENSS_INSA_ILi32EEESB_EEEEESH_SI_SH_SI_NS1G_6fusion15FusionCallbacksIS1K_NS1P_17LinearCombinationISH_fSH_fLNS_15FloatRoundStyleE2EEESG_S1O_JEEENS4_5SM1004TMEM4LOAD26SM100_TMEM_LOAD_32dp32b32xESZ_NS10_INS11_ILi2ELi4ELi3EEES14_NSS_INS5_IJS15_S1M_EEENS5_IJS1M_SB_EEEEEEENS4_39AutoVectorizingCopyWithAssumedAlignmentILi128EEENS4_14SM90_TMA_STOREES23_S25_S25_EEEvvEEEEvNT_6ParamsE,(.L_x_166 - _ZN7cutlass13device_kernelINS_4gemm6kernel13GemmUniversalIN4cute5tupleIJiiiiEEENS1_10collective13CollectiveMmaINS1_35MainloopSm100TmaUmmaWarpSpecializedILi8ELi2ELi4ENS5_IJNS4_1CILi1EEESB_SB_EEEEENS5_IJNSA_ILi128EEENSA_ILi64EEESF_EEENS_6half_tENS5_IJlSB_lEEESH_NS5_IJSB_llEEENS4_8TiledMMAINS4_8MMA_AtomIJNS4_20SM100_MMA_F16BF16_SSISH_SH_fLi128ELi64ELNS4_4UMMA5MajorE0ELSO_1ELNSN_7ScaleInE0ELSP_0EEEEEENS4_6LayoutISC_NS5_IJNSA_ILi0EEEST_ST_EEEEENS5_IJNS4_10UnderscoreESW_SW_EEEEENS4_13SM90_TMA_LOADENS4_14ComposedLayoutINS4_7SwizzleILi3ELi4ELi3EEENS4_18smem_ptr_flag_bitsILi16EEENSS_INS5_IJNSA_ILi8EEESF_EEENS5_IJSF_SB_EEEEEEEvNS4_8identityESZ_NS10_IS12_S14_NSS_INS5_IJSF_S15_EEENS5_IJSB_SF_EEEEEEEvS1A_EENS_8epilogue10collective18CollectiveEpilogueINS1G_23Sm100TmaWarpSpecializedILi3ELi2ELi32ELb1ELb0EEEJSG_NS5_IJNSS_ISE_SB_EENSS_INSA_ILi32EEESB_EEEEESH_SI_SH_SI_NS1G_6fusion15FusionCallbacksIS1K_NS1P_17LinearCombinationISH_fSH_fLNS_15FloatRoundStyleE2EEESG_S1O_JEEENS4_5SM1004TMEM4LOAD26SM100_TMEM_LOAD_32dp32b32xESZ_NS10_INS11_ILi2ELi4ELi3EEES14_NSS_INS5_IJS15_S1M_EEENS5_IJS1M_SB_EEEEEEENS4_39AutoVectorizingCopyWithAssumedAlignmentILi128EEENS4_14SM90_TMA_STOREES23_S25_S25_EEEvvEEEEvNT_6ParamsE)
        .other          _ZN7cutlass13device_kernelINS_4gemm6kernel13GemmUniversalIN4cute5tupleIJiiiiEEENS1_10collective13CollectiveMmaINS1_35MainloopSm100TmaUmmaWarpSpecializedILi8ELi2ELi4ENS5_IJNS4_1CILi1EEESB_SB_EEEEENS5_IJNSA_ILi128EEENSA_ILi64EEESF_EEENS_6half_tENS5_IJlSB_lEEESH_NS5_IJSB_llEEENS4_8TiledMMAINS4_8MMA_AtomIJNS4_20SM100_MMA_F16BF16_SSISH_SH_fLi128ELi64ELNS4_4UMMA5MajorE0ELSO_1ELNSN_7ScaleInE0ELSP_0EEEEEENS4_6LayoutISC_NS5_IJNSA_ILi0EEEST_ST_EEEEENS5_IJNS4_10UnderscoreESW_SW_EEEEENS4_13SM90_TMA_LOADENS4_14ComposedLayoutINS4_7SwizzleILi3ELi4ELi3EEENS4_18smem_ptr_flag_bitsILi16EEENSS_INS5_IJNSA_ILi8EEESF_EEENS5_IJSF_SB_EEEEEEEvNS4_8identityESZ_NS10_IS12_S14_NSS_INS5_IJSF_S15_EEENS5_IJSB_SF_EEEEEEEvS1A_EENS_8epilogue10collective18CollectiveEpilogueINS1G_23Sm100TmaWarpSpecializedILi3ELi2ELi32ELb1ELb0EEEJSG_NS5_IJNSS_ISE_SB_EENSS_INSA_ILi32EEESB_EEEEESH_SI_SH_SI_NS1G_6fusion15FusionCallbacksIS1K_NS1P_17LinearCombinationISH_fSH_fLNS_15FloatRoundStyleE2EEESG_S1O_JEEENS4_5SM1004TMEM4LOAD26SM100_TMEM_LOAD_32dp32b32xESZ_NS10_INS11_ILi2ELi4ELi3EEES14_NSS_INS5_IJS15_S1M_EEENS5_IJS1M_SB_EEEEEEENS4_39AutoVectorizingCopyWithAssumedAlignmentILi128EEENS4_14SM90_TMA_STOREES23_S25_S25_EEEvvEEEEvNT_6ParamsE,@"STO_CUDA_ENTRY STV_DEFAULT"
_ZN7cutlass13device_kernelINS_4gemm6kernel13GemmUniversalIN4cute5tupleIJiiiiEEENS1_10collective13CollectiveMmaINS1_35MainloopSm100TmaUmmaWarpSpecializedILi8ELi2ELi4ENS5_IJNS4_1CILi1EEESB_SB_EEEEENS5_IJNSA_ILi128EEENSA_ILi64EEESF_EEENS_6half_tENS5_IJlSB_lEEESH_NS5_IJSB_llEEENS4_8TiledMMAINS4_8MMA_AtomIJNS4_20SM100_MMA_F16BF16_SSISH_SH_fLi128ELi64ELNS4_4UMMA5MajorE0ELSO_1ELNSN_7ScaleInE0ELSP_0EEEEEENS4_6LayoutISC_NS5_IJNSA_ILi0EEEST_ST_EEEEENS5_IJNS4_10UnderscoreESW_SW_EEEEENS4_13SM90_TMA_LOADENS4_14ComposedLayoutINS4_7SwizzleILi3ELi4ELi3EEENS4_18smem_ptr_flag_bitsILi16EEENSS_INS5_IJNSA_ILi8EEESF_EEENS5_IJSF_SB_EEEEEEEvNS4_8identityESZ_NS10_IS12_S14_NSS_INS5_IJSF_S15_EEENS5_IJSB_SF_EEEEEEEvS1A_EENS_8epilogue10collective18CollectiveEpilogueINS1G_23Sm100TmaWarpSpecializedILi3ELi2ELi32ELb1ELb0EEEJSG_NS5_IJNSS_ISE_SB_EENSS_INSA_ILi32EEESB_EEEEESH_SI_SH_SI_NS1G_6fusion15FusionCallbacksIS1K_NS1P_17LinearCombinationISH_fSH_fLNS_15FloatRoundStyleE2EEESG_S1O_JEEENS4_5SM1004TMEM4LOAD26SM100_TMEM_LOAD_32dp32b32xESZ_NS10_INS11_ILi2ELi4ELi3EEES14_NSS_INS5_IJS15_S1M_EEENS5_IJS1M_SB_EEEEEEENS4_39AutoVectorizingCopyWithAssumedAlignmentILi128EEENS4_14SM90_TMA_STOREES23_S25_S25_EEEvvEEEEvNT_6ParamsE:
[----:B------:R-:W1:Y:S01]  /*0000*/  LDC R1, c[0x0][0x37c] ;  /* 0x0000df00ff017b82 */ /* 0x000e620000000800 */
[----:B------:R-:W2:Y:S01]  /*0010*/  S2R R93, SR_TID.X ;  /* 0x00000000005d7919 */ /* 0x000ea20000002100 */
[----:B------:R-:W3:Y:S01]  /*0020*/  LDCU.64 UR4, c[0x0][0x890] ;  /* 0x00011200ff0477ac */ /* 0x000ee20008000a00 */
[----:B------:R-:W-:Y:S02]  /*0030*/  PRMT R88, RZ, 0x7610, R88 ;  /* 0x00007610ff587816 */ /* 0x000fe40000000058 */
[----:B------:R-:W-:Y:S01]  /*0040*/  ELECT P5, URZ, PT ;  /* 0x0000000000ff782f */ /* 0x000fe200038a0000 */
[----:B------:R-:W4:Y:S01]  /*0050*/  LDCU.64 UR46, c[0x0][0x358] ;  /* 0x00006b00ff2e77ac */ /* 0x000f220008000a00 */
[----:B---3--:R-:W-:-:S04]  /*0060*/  UISETP.NE.U32.AND UP0, UPT, UR4, URZ, UPT ;  /* 0x000000ff0400728c */ /* 0x008fc8000bf05070 */
[----:B------:R-:W-:Y:S01]  /*0070*/  UISETP.NE.AND.EX UP0, UPT, UR5, URZ, UPT, UP0 ;  /* 0x000000ff0500728c */ /* 0x000fe2000bf05300 */
[----:B--2---:R-:W-:-:S05]  /*0080*/  SHF.R.U32.HI R92, RZ, 0x5, R93 ;  /* 0x00000005ff5c7819 */ /* 0x004fca000001165d */
[----:B------:R-:W2:Y:S02]  /*0090*/  SHFL.IDX PT, R0, R92, RZ, 0x1f ;  /* 0x00001fff5c007589 */ /* 0x000ea400000e0000 */
[----:B--2---:R-:W-:Y:S01]  /*00a0*/  R2UR UR8, R0 ;  /* 0x00000000000872ca */ /* 0x004fe200000e0000 */
[----:B-1--4-:R-:W-:-:S14]  /*00b0*/  BRA.U UP0, `(.L_x_0) ;  /* 0x00000001002c7547 */ /* 0x012fdc000b800000 */
[----:B------:R-:W1:Y:S02]  /*00c0*/  LDCU.64 UR6, c[0x0][0x888] ;  /* 0x00011100ff0677ac */ /* 0x000e640008000a00 */
[----:B-1----:R-:W-:-:S04]  /*00d0*/  UISETP.NE.U32.AND UP0, UPT, UR6, URZ, UPT ;  /* 0x000000ff0600728c */ /* 0x002fc8000bf05070 */
[----:B------:R-:W-:-:S09]  /*00e0*/  UISETP.NE.AND.EX UP0, UPT, UR7, URZ, UPT, UP0 ;  /* 0x000000ff0700728c */ /* 0x000fd2000bf05300 */
[----:B------:R-:W-:Y:S05]  /*00f0*/  BRA.U !UP0, `(.L_x_1) ;  /* 0x0000000108107547 */ /* 0x000fea000b800000 */
[----:B------:R-:W1:Y:S02]  /*0100*/  LDC.64 R2, c[0x0][0x888] ;  /* 0x00022200ff027b82 */ /* 0x000e640000000a00 */
[----:B-1----:R1:W5:Y:S01]  /*0110*/  LDG.E R49, desc[UR46][R2.64] ;  /* 0x0000002e02317981 */ /* 0x002362000c1e1900 */
[----:B------:R-:W-:Y:S01]  /*0120*/  HFMA2 R88, -RZ, RZ, 0, 5.9604644775390625e-08 ;  /* 0x00000001ff587431 */ /* 0x000fe200000001ff */
[----:B------:R-:W-:Y:S05]  /*0130*/  BRA `(.L_x_0) ;  /* 0x00000000000c7947 */ /* 0x000fea0003800000 */
.L_x_1:
[----:B------:R-:W1:Y:S01]  /*0140*/  LDCU UR6, c[0x0][0x880] ;  /* 0x00011000ff0677ac */ /* 0x000e620008000800 */
[----:B------:R-:W-:Y:S01]  /*0150*/  HFMA2 R88, -RZ, RZ, 0, 5.9604644775390625e-08 ;  /* 0x00000001ff587431 */ /* 0x000fe200000001ff */
[----:B-1----:R-:W-:-:S07]  /*0160*/  MOV R49, UR6 ;  /* 0x0000000600317c02 */ /* 0x002fce0008000f00 */
.L_x_0:
[----:B------:R-:W2:Y:S02]  /*0170*/  LDCU.64 UR6, c[0x0][0x8b0] ;  /* 0x00011600ff0677ac */ /* 0x000ea40008000a00 */
[----:B--2---:R-:W-:-:S04]  /*0180*/  UISETP.NE.U32.AND UP0, UPT, UR6, URZ, UPT ;  /* 0x000000ff0600728c */ /* 0x004fc8000bf05070 */
[----:B------:R-:W-:-:S09]  /*0190*/  UISETP.NE.AND.EX UP0, UPT, UR7, URZ, UPT, UP0 ;  /* 0x000000ff0700728c */ /* 0x000fd2000bf05300 */
[----:B------:R-:W-:Y:S05]  /*01a0*/  BRA.U UP0, `(.L_x_2) ;  /* 0x0000000100247547 */ /* 0x000fea000b800000 */
[----:B------:R-:W2:Y:S02]  /*01b0*/  LDCU.64 UR6, c[0x0][0x8a8] ;  /* 0x00011500ff0677ac */ /* 0x000ea40008000a00 */
[----:B--2---:R-:W-:-:S04]  /*01c0*/  UISETP.NE.U32.AND UP0, UPT, UR6, URZ, UPT ;  /* 0x000000ff0600728c */ /* 0x004fc8000bf05070 */
[----:B------:R-:W-:-:S09]  /*01d0*/  UISETP.NE.AND.EX UP0, UPT, UR7, URZ, UPT, UP0 ;  /* 0x000000ff0700728c */ /* 0x000fd2000bf05300 */
[----:B------:R-:W-:Y:S05]  /*01e0*/  BRA.U !UP0, `(.L_x_3) ;  /* 0x00000001080c7547 */ /* 0x000fea000b800000 */
[----:B-1----:R-:W1:Y:S02]  /*01f0*/  LDC.64 R2, c[0x0][0x8a8] ;  /* 0x00022a00ff027b82 */ /* 0x002e640000000a00 */
[----:B-1----:R2:W5:Y:S01]  /*0200*/  LDG.E R47, desc[UR46][R2.64] ;  /* 0x0000002e022f7981 */ /* 0x002562000c1e1900 */
[----:B------:R-:W-:Y:S05]  /*0210*/  BRA `(.L_x_2) ;  /* 0x0000000000087947 */ /* 0x000fea0003800000 */
.L_x_3:
[----:B------:R-:W2:Y:S02]  /*0220*/  LDCU UR6, c[0x0][0x8a0] ;  /* 0x00011400ff0677ac */ /* 0x000ea40008000800 */
[----:B--2---:R-:W-:Y:S02]  /*0230*/  MOV R47, UR6 ;  /* 0x00000006002f7c02 */ /* 0x004fe40008000f00 */
.L_x_2:
[----:B------:R-:W-:Y:S01]  /*0240*/  IMAD.U32 R0, RZ, RZ, UR8 ;  /* 0x00000008ff007e24 */ /* 0x000fe2000f8e00ff */
[----:B------:R-:W-:Y:S04]  /*0250*/  BSSY.RECONVERGENT B0, `(.L_x_4) ;  /* 0x000000c000007945 */ /* 0x000fe80003800200 */
[C---:B------:R-:W-:Y:S02]  /*0260*/  ISETP.NE.OR P1, PT, R0.reuse, 0x1, !P5 ;  /* 0x000000010000780c */ /* 0x040fe40006f25670 */
[----:B------:R-:W-:-:S11]  /*0270*/  ISETP.NE.OR P0, PT, R0, 0x3, !P5 ;  /* 0x000000030000780c */ /* 0x000fd60006f05670 */
[----:B------:R-:W-:Y:S05]  /*0280*/  @P1 BRA `(.L_x_5) ;  /* 0x0000000000201947 */ /* 0x000fea0003800000 */
[----:B------:R-:W3:Y:S02]  /*0290*/  LDCU.64 UR6, c[0x0][0x348] ;  /* 0x00006900ff0677ac */ /* 0x000ee40008000a00 */
[----:B---3--:R-:W-:Y:S02]  /*02a0*/  UIADD3 UR10, UP1, UPT, UR6, 0x80, URZ ;  /* 0x00000080060a7890 */ /* 0x008fe4000ff3e0ff */
[----:B------:R-:W-:Y:S02]  /*02b0*/  UIADD3 UR6, UP0, UPT, UR6, 0x180, URZ ;  /* 0x0000018006067890 */ /* 0x000fe4000ff1e0ff */
[----:B------:R-:W-:Y:S02]  /*02c0*/  UIADD3.X UR11, UPT, UPT, URZ, UR7, URZ, UP1, !UPT ;  /* 0x00000007ff0b7290 */ /* 0x000fe40008ffe4ff */
[----:B------:R-:W-:-:S07]  /*02d0*/  UIADD3.X UR7, UPT, UPT, URZ, UR7, URZ, UP0, !UPT ;  /* 0x00000007ff077290 */ /* 0x000fce00087fe4ff */
[----:B------:R3:W-:Y:S02]  /*02e0*/  UTMACCTL.PF [UR10] ;  /* 0x000000000a0079b9 */ /* 0x0007e40008040000 */
[----:B------:R3:W-:Y:S02]  /*02f0*/  UTMACCTL.PF [UR6] ;  /* 0x00000000060079b9 */ /* 0x0007e40008040000 */
[----:B---3--:R-:W-:Y:S01]  /*0300*/  NOP ;  /* 0x0000000000007918 */ /* 0x008fe20000000000 */
.L_x_5:
[----:B------:R-:W-:Y:S05]  /*0310*/  BSYNC.RECONVERGENT B0 ;  /* 0x0000000000007941 */ /* 0x000fea0003800200 */
.L_x_4:
[----:B------:R-:W-:Y:S04]  /*0320*/  BSSY.RECONVERGENT B0, `(.L_x_6) ;  /* 0x000000a000007945 */ /* 0x000fe80003800200 */
        /* <DEDUP_REMOVED lines=9> */
.L_x_7:
[----:B------:R-:W-:Y:S05]  /*03c0*/  BSYNC.RECONVERGENT B0 ;  /* 0x0000000000007941 */ /* 0x000fea0003800200 */
.L_x_6:
[----:B------:R-:W3:Y:S01]  /*03d0*/  LDCU.64 UR6, c[0x0][0x888] ;  /* 0x00011100ff0677ac */ /* 0x000ee20008000a00 */
[----:B------:R-:W-:Y:S02]  /*03e0*/  UISETP.EQ.U32.AND UP1, UPT, UR4, URZ, UPT ;  /* 0x000000ff0400728c */ /* 0x000fe4000bf22070 */
[----:B------:R-:W-:Y:S02]  /*03f0*/  UPLOP3.LUT UP2, UPT, UPT, UPT, UPT, 0x80, 0x8 ;  /* 0x000000000008789c */ /* 0x000fe40003f4f070 */
[----:B---3--:R-:W-:-:S04]  /*0400*/  UISETP.NE.U32.AND UP0, UPT, UR6, URZ, UPT ;  /* 0x000000ff0600728c */ /* 0x008fc8000bf05070 */
[----:B------:R-:W-:-:S04]  /*0410*/  UISETP.NE.AND.EX UP0, UPT, UR7, URZ, UPT, UP0 ;  /* 0x000000ff0700728c */ /* 0x000fc8000bf05300 */
[----:B------:R-:W-:-:S04]  /*0420*/  UISETP.EQ.OR.EX UP3, UPT, UR5, URZ, !UP0, UP1 ;  /* 0x000000ff0500728c */ /* 0x000fc8000c762710 */
[----:B------:R-:W-:-:S05]  /*0430*/  UP2UR UR53, UPR, URZ, 0x8 ;  /* 0x00000008ff357883 */ /* 0x000fca0008000000 */
[----:B------:R-:W-:Y:S07]  /*0440*/  BRA.U !UP3, `(.L_x_8) ;  /* 0x000000010b207547 */ /* 0x000fee000b800000 */
[----:B------:R-:W-:Y:S01]  /*0450*/  UISETP.NE.U32.AND UP2, UPT, UR4, URZ, UPT ;  /* 0x000000ff0400728c */ /* 0x000fe2000bf45070 */
[----:B-----5:R-:W-:Y:S01]  /*0460*/  FSETP.NEU.AND P0, PT, R49, RZ, PT ;  /* 0x000000ff3100720b */ /* 0x020fe20003f0d000 */
[----:B------:R-:W-:Y:S02]  /*0470*/  USEL UR4, URZ, 0xffffffff, UP0 ;  /* 0xffffffffff047887 */ /* 0x000fe40008000000 */
[----:B------:R-:W-:-:S10]  /*0480*/  UISETP.NE.AND.EX UP2, UPT, UR5, URZ, UPT, UP2 ;  /* 0x000000ff0500728c */ /* 0x000fd4000bf45320 */
[----:B------:R-:W-:Y:S01]  /*0490*/  VOTEU.ANY UP1, P0 ;  /* 0x0000000000ff7886 */ /* 0x000fe20000020100 */
[----:B------:R-:W-:-:S04]  /*04a0*/  @!UP2 USEL UR4, URZ, 0xffffffff, UP1 ;  /* 0xffffffffff04a887 */ /* 0x000fc80008800000 */
[----:B------:R-:W-:-:S04]  /*04b0*/  ULOP3.LUT UR4, UR4, 0x1, URZ, 0xc0, !UPT ;  /* 0x0000000104047892 */ /* 0x000fc8000f8ec0ff */
[----:B------:R-:W-:-:S11]  /*04c0*/  UISETP.NE.U32.AND UP2, UPT, UR4, 0x1, UPT ;  /* 0x000000010400788c */ /* 0x000fd6000bf45070 */
.L_x_8:
[----:B-12---:R-:W1:Y:S01]  /*04d0*/  SHFL.IDX PT, R2, R92, RZ, 0x1f ;  /* 0x00001fff5c027589 */ /* 0x006e6200000e0000 */
[----:B------:R-:W-:-:S04]  /*04e0*/  UISETP.NE.AND UP1, UPT, UR8, 0x2, UPT ;  /* 0x000000020800788c */ /* 0x000fc8000bf25270 */
[----:B------:R-:W-:Y:S01]  /*04f0*/  USEL UR6, URZ, 0x1, UP1 ;  /* 0x00000001ff067887 */ /* 0x000fe20008800000 */
[----:B-1----:R-:W-:-:S13]  /*0500*/  ISETP.NE.AND P0, PT, R2, RZ, PT ;  /* 0x000000ff0200720c */ /* 0x002fda0003f05270 */
[----:B------:R-:W-:Y:S05]  /*0510*/  @P0 BRA `(.L_x_9) ;  /* 0x0000000000680947 */ /* 0x000fea0003800000 */
[----:B------:R-:W1:Y:S01]  /*0520*/  S2UR UR5, SR_CgaCtaId ;  /* 0x00000000000579c3 */ /* 0x000e620000008800 */
[----:B------:R-:W-:Y:S01]  /*0530*/  UMOV UR7, 0x400 ;  /* 0x0000040000077882 */ /* 0x000fe20000000000 */
[----:B------:R-:W-:Y:S01]  /*0540*/  UMOV UR4, 0x1 ;  /* 0x0000000100047882 */ /* 0x000fe20000000000 */
[----:B------:R-:W-:Y:S01]  /*0550*/  ELECT P0, URZ, PT ;  /* 0x0000000000ff782f */ /* 0x000fe20003800000 */
[----:B------:R-:W-:-:S04]  /*0560*/  UIADD3 UR10, UPT, UPT, -UR4, 0x100000, URZ ;  /* 0x00100000040a7890 */ /* 0x000fc8000fffe1ff */
[----:B------:R-:W-:Y:S02]  /*0570*/  USHF.L.U32 UR11, UR10, 0xb, URZ ;  /* 0x0000000b0a0b7899 */ /* 0x000fe400080006ff */
[----:B------:R-:W-:Y:S02]  /*0580*/  USHF.L.U32 UR10, UR10, 0x1, URZ ;  /* 0x000000010a0a7899 */ /* 0x000fe400080006ff */
[----:B-1----:R-:W-:Y:S01]  /*0590*/  ULEA UR5, UR5, UR7, 0x18 ;  /* 0x0000000705057291 */ /* 0x002fe2000f8ec0ff */
[----:B------:R-:W1:Y:S11]  /*05a0*/  FENCE.VIEW.ASYNC.S ;  /* 0x00000000000073c6 */ /* 0x000e760000000000 */
[----:B-1----:R1:W2:Y:S01]  /*05b0*/  SYNCS.EXCH.64 URZ, [UR5], UR10 ;  /* 0x0000000a05ff75b2 */ /* 0x0022a20008000100 */
[----:B------:R1:W3:Y:S01]  /*05c0*/  SYNCS.EXCH.64 URZ, [UR5+0x40], UR10 ;  /* 0x0000400a05ff75b2 */ /* 0x0002e20008000100 */
[----:B------:R1:W4:Y:S01]  /*05d0*/  SYNCS.EXCH.64 URZ, [UR5+0x8], UR10 ;  /* 0x0000080a05ff75b2 */ /* 0x0003220008000100 */
[----:B------:R1:W1:Y:S01]  /*05e0*/  SYNCS.EXCH.64 URZ, [UR5+0x48], UR10 ;  /* 0x0000480a05ff75b2 */ /* 0x0002620008000100 */
        /* <DEDUP_REMOVED lines=12> */
[----:B------:R-:W-:Y:S01]  /*06b0*/  NOP ;  /* 0x0000000000007918 */ /* 0x000fe20000000000 */
.L_x_9:
[----:B------:R-:W2:Y:S01]  /*06c0*/  SHFL.IDX PT, R2, R92, RZ, 0x1f ;  /* 0x00001fff5c027589 */ /* 0x000ea200000e0000 */
[----:B------:R-:W-:Y:S01]  /*06d0*/  NOP ;  /* 0x0000000000007918 */ /* 0x000fe20000000000 */
[----:B--2---:R-:W-:-:S13]  /*06e0*/  ISETP.NE.AND P0, PT, R2, 0x1, PT ;  /* 0x000000010200780c */ /* 0x004fda0003f05270 */
[----:B------:R-:W-:Y:S05]  /*06f0*/  @P0 BRA `(.L_x_10) ;  /* 0x0000000000500947 */ /* 0x000fea0003800000 */
[----:B------:R-:W2:Y:S01]  /*0700*/  S2UR UR7, SR_CgaCtaId ;  /* 0x00000000000779c3 */ /* 0x000ea20000008800 */
[----:B------:R-:W-:Y:S01]  /*0710*/  UMOV UR9, 0x400 ;  /* 0x0000040000097882 */ /* 0x000fe20000000000 */
[----:B-1----:R-:W-:Y:S01]  /*0720*/  UMOV UR5, 0x20 ;  /* 0x0000002000057882 */ /* 0x002fe20000000000 */
[----:B------:R-:W-:Y:S01]  /*0730*/  UMOV UR4, 0x80 ;  /* 0x0000008000047882 */ /* 0x000fe20000000000 */
[----:B------:R-:W-:-:S04]  /*0740*/  UIADD3 UR10, UPT, UPT, -UR5, 0x100000, URZ ;  /* 0x00100000050a7890 */ /* 0x000fc8000fffe1ff */
[----:B------:R-:W-:Y:S02]  /*0750*/  USHF.L.U32 UR11, UR10, 0xb, URZ ;  /* 0x0000000b0a0b7899 */ /* 0x000fe400080006ff */
[----:B------:R-:W-:Y:S02]  /*0760*/  USHF.L.U32 UR10, UR10, 0x1, URZ ;  /* 0x000000010a0a7899 */ /* 0x000fe400080006ff */
[----:B------:R-:W-:-:S04]  /*0770*/  UIADD3 UR4, UPT, UPT, -UR4, 0x100000, URZ ;  /* 0x0010000004047890 */ /* 0x000fc8000fffe1ff */
[----:B------:R-:W-:Y:S02]  /*0780*/  USHF.L.U32 UR5, UR4, 0xb, URZ ;  /* 0x0000000b04057899 */ /* 0x000fe400080006ff */
[----:B------:R-:W-:Y:S01]  /*0790*/  USHF.L.U32 UR4, UR4, 0x1, URZ ;  /* 0x0000000104047899 */ /* 0x000fe200080006ff */
[----:B------:R-:W-:Y:S01]  /*07a0*/  ELECT P0, URZ, PT ;  /* 0x0000000000ff782f */ /* 0x000fe20003800000 */
[----:B--2---:R-:W-:Y:S01]  /*07b0*/  ULEA UR7, UR7, UR9, 0x18 ;  /* 0x0000000907077291 */ /* 0x004fe2000f8ec0ff */
[----:B------:R-:W1:Y:S11]  /*07c0*/  FENCE.VIEW.ASYNC.S ;  /* 0x00000000000073c6 */ /* 0x000e760000000000 */
[----:B-1----:R2:W1:Y:S01]  /*07d0*/  SYNCS.EXCH.64 URZ, [UR7+0x80], UR10 ;  /* 0x0000800a07ff75b2 */ /* 0x0024620008000100 */
[----:B------:R2:W1:Y:S01]  /*07e0*/  SYNCS.EXCH.64 URZ, [UR7+0x98], UR4 ;  /* 0x0000980407ff75b2 */ /* 0x0004620008000100 */
[----:B------:R2:W1:Y:S01]  /*07f0*/  SYNCS.EXCH.64 URZ, [UR7+0x88], UR10 ;  /* 0x0000880a07ff75b2 */ /* 0x0004620008000100 */
[----:B------:R2:W1:Y:S01]  /*0800*/  SYNCS.EXCH.64 URZ, [UR7+0xa0], UR4 ;  /* 0x0000a00407ff75b2 */ /* 0x0004620008000100 */
[----:B------:R2:W1:Y:S01]  /*0810*/  SYNCS.EXCH.64 URZ, [UR7+0x90], UR10 ;  /* 0x0000900a07ff75b2 */ /* 0x0004620008000100 */
[----:B------:R2:W1:Y:S02]  /*0820*/  SYNCS.EXCH.64 URZ, [UR7+0xa8], UR4 ;  /* 0x0000a80407ff75b2 */ /* 0x0004640008000100 */
[----:B--2---:R-:W-:Y:S01]  /*0830*/  NOP ;  /* 0x0000000000007918 */ /* 0x004fe20000000000 */
.L_x_10:
[----:B------:R-:W2:Y:S01]  /*0840*/  SHFL.IDX PT, R2, R92, RZ, 0x1f ;  /* 0x00001fff5c027589 */ /* 0x000ea200000e0000 */
[----:B------:R-:W-:Y:S01]  /*0850*/  NOP ;  /* 0x0000000000007918 */ /* 0x000fe20000000000 */
[----:B--2---:R-:W-:-:S13]  /*0860*/  ISETP.NE.AND P0, PT, R2, 0x3, PT ;  /* 0x000000030200780c */ /* 0x004fda0003f05270 */
[----:B------:R-:W-:Y:S05]  /*0870*/  @P0 BRA `(.L_x_11) ;  /* 0x0000000000300947 */ /* 0x000fea0003800000 */
[----:B-1----:R-:W1:Y:S01]  /*0880*/  S2UR UR5, SR_CgaCtaId ;  /* 0x00000000000579c3 */ /* 0x002e620000008800 */
        /* <DEDUP_REMOVED lines=8> */
[----:B-1----:R2:W1:Y:S01]  /*0910*/  SYNCS.EXCH.64 URZ, [UR5+0xb0], UR10 ;  /* 0x0000b00a05ff75b2 */ /* 0x0024620008000100 */
[----:B------:R2:W1:Y:S02]  /*0920*/  SYNCS.EXCH.64 URZ, [UR5+0xb8], UR10 ;  /* 0x0000b80a05ff75b2 */ /* 0x0004640008000100 */
[----:B--2---:R-:W-:Y:S01]  /*0930*/  NOP ;  /* 0x0000000000007918 */ /* 0x004fe20000000000 */
.L_x_11:
[----:B------:R-:W2:Y:S01]  /*0940*/  SHFL.IDX PT, R2, R92, RZ, 0x1f ;  /* 0x00001fff5c027589 */ /* 0x000ea200000e0000 */
[----:B------:R-:W-:Y:S01]  /*0950*/  NOP ;  /* 0x0000000000007918 */ /* 0x000fe20000000000 */
[----:B--2---:R-:W-:-:S13]  /*0960*/  ISETP.NE.AND P0, PT, R2, 0x4, PT ;  /* 0x000000040200780c */ /* 0x004fda0003f05270 */
[----:B------:R-:W-:Y:S05]  /*0970*/  @P0 BRA `(.L_x_12) ;  /* 0x00000000004c0947 */ /* 0x000fea0003800000 */
[----:B-1----:R-:W1:Y:S01]  /*0980*/  S2UR UR5, SR_CgaCtaId ;  /* 0x00000000000579c3 */ /* 0x002e620000008800 */
[----:B------:R-:W-:Y:S01]  /*0990*/  UMOV UR9, 0x100 ;  /* 0x0000010000097882 */ /* 0x000fe20000000000 */
[----:B------:R-:W-:Y:S01]  /*09a0*/  UMOV UR7, 0x400 ;  /* 0x0000040000077882 */ /* 0x000fe20000000000 */
[----:B------:R-:W-:Y:S01]  /*09b0*/  USEL UR9, UR9, 0xe0, UP2 ;  /* 0x000000e009097887 */ /* 0x000fe20009000000 */
[----:B------:R-:W-:Y:S01]  /*09c0*/  UMOV UR4, 0x1 ;  /* 0x0000000100047882 */ /* 0x000fe20000000000 */
[----:B------:R-:W-:Y:S01]  /*09d0*/  ELECT P0, URZ, PT ;  /* 0x0000000000ff782f */ /* 0x000fe20003800000 */
[----:B------:R-:W-:-:S04]  /*09e0*/  UIADD3 UR10, UPT, UPT, -UR4, 0x100000, URZ ;  /* 0x00100000040a7890 */ /* 0x000fc8000fffe1ff */
[----:B------:R-:W-:Y:S02]  /*09f0*/  USHF.L.U32 UR11, UR10, 0xb, URZ ;  /* 0x0000000b0a0b7899 */ /* 0x000fe400080006ff */
[----:B------:R-:W-:Y:S02]  /*0a00*/  USHF.L.U32 UR10, UR10, 0x1, URZ ;  /* 0x000000010a0a7899 */ /* 0x000fe400080006ff */
[----:B------:R-:W-:-:S04]  /*0a10*/  UIADD3 UR12, UPT, UPT, -UR9, 0x100000, URZ ;  /* 0x00100000090c7890 */ /* 0x000fc8000fffe1ff */
[----:B------:R-:W-:Y:S02]  /*0a20*/  USHF.L.U32 UR13, UR12, 0xb, URZ ;  /* 0x0000000b0c0d7899 */ /* 0x000fe400080006ff */
[----:B------:R-:W-:Y:S02]  /*0a30*/  USHF.L.U32 UR12, UR12, 0x1, URZ ;  /* 0x000000010c0c7899 */ /* 0x000fe400080006ff */
[----:B-1----:R-:W-:Y:S01]  /*0a40*/  ULEA UR5, UR5, UR7, 0x18 ;  /* 0x0000000705057291 */ /* 0x002fe2000f8ec0ff */
[----:B------:R-:W1:Y:S11]  /*0a50*/  FENCE.VIEW.ASYNC.S ;  /* 0x00000000000073c6 */ /* 0x000e760000000000 */
[----:B-1----:R2:W1:Y:S01]  /*0a60*/  SYNCS.EXCH.64 URZ, [UR5+0xc0], UR10 ;  /* 0x0000c00a05ff75b2 */ /* 0x0024620008000100 */
[----:B------:R2:W1:Y:S01]  /*0a70*/  SYNCS.EXCH.64 URZ, [UR5+0xd0], UR12 ;  /* 0x0000d00c05ff75b2 */ /* 0x0004620008000100 */
[----:B------:R2:W1:Y:S01]  /*0a80*/  SYNCS.EXCH.64 URZ, [UR5+0xc8], UR10 ;  /* 0x0000c80a05ff75b2 */ /* 0x0004620008000100 */
[----:B------:R2:W1:Y:S02]  /*0a90*/  SYNCS.EXCH.64 URZ, [UR5+0xd8], UR12 ;  /* 0x0000d80c05ff75b2 */ /* 0x0004640008000100 */
[----:B--2---:R-:W-:Y:S01]  /*0aa0*/  NOP ;  /* 0x0000000000007918 */ /* 0x004fe20000000000 */
.L_x_12:
        /* <DEDUP_REMOVED lines=22> */
[----:B------:R2:W1:Y:S01]  /*0c10*/  SYNCS.EXCH.64 URZ, [UR7+0x110], UR4 ;  /* 0x0001100407ff75b2 */ /* 0x0004620008000100 */
[----:B------:R2:W1:Y:S01]  /*0c20*/  SYNCS.EXCH.64 URZ, [UR7+0xf8], UR10 ;  /* 0x0000f80a07ff75b2 */ /* 0x0004620008000100 */
[----:B------:R2:W1:Y:S02]  /*0c30*/  SYNCS.EXCH.64 URZ, [UR7+0x118], UR4 ;  /* 0x0001180407ff75b2 */ /* 0x0004640008000100 */
[----:B--2---:R-:W-:Y:S01]  /*0c40*/  NOP ;  /* 0x0000000000007918 */ /* 0x004fe20000000000 */
.L_x_13:
        /* <DEDUP_REMOVED lines=18> */
.L_x_14:
[----:B-1----:R-:W1:Y:S01]  /*0d70*/  S2UR UR5, SR_CTAID.X ;  /* 0x00000000000579c3 */ /* 0x002e620000002500 */
[----:B------:R-:W-:-:S05]  /*0d80*/  CS2R.32 R87, SR_CgaSize ;  /* 0x0000000000577805 */ /* 0x000fca0000008a00 */
[----:B------:R-:W-:-:S05]  /*0d90*/  IMAD R87, R87, -0xa0, RZ ;  /* 0xffffff6057577824 */ /* 0x000fca00078e02ff */
[----:B------:R-:W-:-:S14]  /*0da0*/  R2UR UR9, R87 ;  /* 0x00000000570972ca */ /* 0x000fdc00000e0000 */
[----:B------:R-:W2:Y:S01]  /*0db0*/  LDCU UR9, c[0x0][UR9+0x2b0] ;  /* 0x00005600090977ac */ /* 0x000ea20008000800 */
[----:B------:R-:W-:Y:S01]  /*0dc0*/  NOP ;  /* 0x0000000000007918 */ /* 0x000fe20000000000 */
[----:B------:R-:W-:-:S05]  /*0dd0*/  CS2R.32 R87, SR_CgaSize ;  /* 0x0000000000577805 */ /* 0x000fca0000008a00 */
[----:B------:R-:W-:-:S05]  /*0de0*/  IMAD R87, R87, -0xa0, RZ ;  /* 0xffffff6057577824 */ /* 0x000fca00078e02ff */
[----:B------:R-:W-:-:S14]  /*0df0*/  R2UR UR7, R87 ;  /* 0x00000000570772ca */ /* 0x000fdc00000e0000 */
[----:B------:R-:W3:Y:S01]  /*0e00*/  LDCU UR7, c[0x0][UR7+0x2b4] ;  /* 0x00005680070777ac */ /* 0x000ee20008000800 */
[----:B------:R-:W4:Y:S08]  /*0e10*/  S2UR UR4, SR_CTAID.Y ;  /* 0x00000000000479c3 */ /* 0x000f300000002600 */
[----:B------:R-:W3:Y:S01]  /*0e20*/  LDC R10, c[0x0][0xb24] ;  /* 0x0002c900ff0a7b82 */ /* 0x000ee20000000800 */
[----:B-1----:R-:W-:-:S02]  /*0e30*/  I2FP.F32.U32 R87, UR5 ;  /* 0x0000000500577c45 */ /* 0x002fc40008201000 */
[----:B------:R-:W-:-:S05]  /*0e40*/  CS2R.32 R3, SR_CgaSize ;  /* 0x0000000000037805 */ /* 0x000fca0000008a00 */
[----:B------:R-:W-:-:S06]  /*0e50*/  IMAD R3, R3, -0xa0, RZ ;  /* 0xffffff6003037824 */ /* 0x000fcc00078e02ff */
[----:B------:R-:W1:Y:S01]  /*0e60*/  LDC R3, c[0x0][R3+0x2a0] ;  /* 0x0000a80003037b82 */ /* 0x000e620000000800 */
[----:B------:R-:W-:Y:S01]  /*0e70*/  MOV R15, UR5 ;  /* 0x00000005000f7c02 */ /* 0x000fe20008000f00 */
[----:B--2---:R-:W-:Y:S01]  /*0e80*/  FMUL R87, R87, UR9 ;  /* 0x0000000957577c20 */ /* 0x004fe20008400000 */
[----:B----4-:R-:W-:Y:S02]  /*0e90*/  I2FP.F32.U32 R86, UR4 ;  /* 0x0000000400567c45 */ /* 0x010fe40008201000 */
[----:B------:R-:W-:-:S05]  /*0ea0*/  CS2R.32 R2, SR_CgaSize ;  /* 0x0000000000027805 */ /* 0x000fca0000008a00 */
[----:B------:R-:W-:-:S06]  /*0eb0*/  IMAD R2, R2, -0xa0, RZ ;  /* 0xffffff6002027824 */ /* 0x000fcc00078e02ff */
[----:B------:R-:W2:Y:S01]  /*0ec0*/  LDC R2, c[0x0][R2+0x2a4] ;  /* 0x0000a90002027b82 */ /* 0x000ea20000000800 */
[----:B------:R-:W-:Y:S01]  /*0ed0*/  MOV R14, UR4 ;  /* 0x00000004000e7c02 */ /* 0x000fe20008000f00 */
[----:B------:R-:W4:Y:S01]  /*0ee0*/  F2I.U32.TRUNC.NTZ R87, R87 ;  /* 0x0000005700577305 */ /* 0x000f22000020f000 */
[----:B---3--:R-:W-:-:S05]  /*0ef0*/  FMUL R86, R86, UR7 ;  /* 0x0000000756567c20 */ /* 0x008fca0008400000 */
[----:B------:R-:W-:Y:S01]  /*0f00*/  BAR.SYNC.DEFER_BLOCKING 0x0 ;  /* 0x0000000000007b1d */ /* 0x000fe20000010000 */
[----:B------:R-:W-:-:S05]  /*0f10*/  ISETP.GE.AND P0, PT, R10, 0x1, PT ;  /* 0x000000010a00780c */ /* 0x000fca0003f06270 */
[----:B------:R-:W3:Y:S02]  /*0f20*/  F2I.U32.TRUNC.NTZ R86, R86 ;  /* 0x0000005600567305 */ /* 0x000ee4000020f000 */
[----:B------:R-:W2:Y:S01]  /*0f30*/  S2UR UR36, SR_CTAID.Z ;  /* 0x00000000002479c3 */ /* 0x000ea20000002700 */
[----:B----4-:R-:W-:-:S05]  /*0f40*/  IADD3 R87, PT, PT, -R87, RZ, RZ ;  /* 0x000000ff57577210 */ /* 0x010fca0007ffe1ff */
[----:B-1----:R-:W-:Y:S01]  /*0f50*/  IMAD R87, R3, R87, UR5 ;  /* 0x0000000503577e24 */ /* 0x002fe2000f8e0257 */
[----:B---3--:R-:W-:-:S05]  /*0f60*/  IADD3 R86, PT, PT, -R86, RZ, RZ ;  /* 0x000000ff56567210 */ /* 0x008fca0007ffe1ff */
[----:B--2---:R-:W-:Y:S01]  /*0f70*/  IMAD R86, R2, R86, UR4 ;  /* 0x0000000402567e24 */ /* 0x004fe2000f8e0256 */
[----:B------:R-:W-:Y:S06]  /*0f80*/  @!P0 BRA `(.L_x_15) ;  /* 0x0000000000b88947 */ /* 0x000fec0003800000 */
[----:B------:R-:W1:Y:S01]  /*0f90*/  LDC.64 R4, c[0x0][0xb18] ;  /* 0x0002c600ff047b82 */ /* 0x000e620000000a00 */
[----:B------:R-:W-:-:S07]  /*0fa0*/  ISETP.NE.AND P0, PT, R10, 0x1, PT ;  /* 0x000000010a00780c */ /* 0x000fce0003f05270 */
[----:B------:R-:W2:Y:S08]  /*0fb0*/  LDC R9, c[0x0][0xb0c] ;  /* 0x0002c300ff097b82 */ /* 0x000eb00000000800 */
[----:B------:R-:W3:Y:S08]  /*0fc0*/  LDC R12, c[0x0][0x370] ;  /* 0x0000dc00ff0c7b82 */ /* 0x000ef00000000800 */
[----:B------:R-:W4:Y:S01]  /*0fd0*/  LDC R11, c[0x0][0x374] ;  /* 0x0000dd00ff0b7b82 */ /* 0x000f220000000800 */
[----:B-1----:R-:W-:-:S07]  /*0fe0*/  ISETP.NE.AND P1, PT, R4, 0x1, PT ;  /* 0x000000010400780c */ /* 0x002fce0003f25270 */
[----:B------:R-:W3:Y:S01]  /*0ff0*/  LDC.64 R6, c[0x0][0xb10] ;  /* 0x0002c400ff067b82 */ /* 0x000ee20000000a00 */
[----:B--2---:R-:W-:-:S07]  /*1000*/  ISETP.NE.AND P2, PT, R9, 0x1, PT ;  /* 0x000000010900780c */ /* 0x004fce0003f45270 */
[----:B------:R-:W1:Y:S08]  /*1010*/  LDC R8, c[0x0][0xb20] ;  /* 0x0002c800ff087b82 */ /* 0x000e700000000800 */
[----:B------:R-:W2:Y:S01]  /*1020*/  LDC.64 R2, c[0x0][0xb28] ;  /* 0x0002ca00ff027b82 */ /* 0x000ea20000000a00 */
[----:B----4-:R-:W-:-:S04]  /*1030*/  IMAD.HI.U32 R13, R11, R5, RZ ;  /* 0x000000050b0d7227 */ /* 0x010fc800078e00ff */
[----:B------:R-:W-:-:S04]  /*1040*/  IMAD.HI.U32 R5, R14, R5, RZ ;  /* 0x000000050e057227 */ /* 0x000fc800078e00ff */
[----:B---3--:R-:W-:-:S05]  /*1050*/  IMAD.HI.U32 R16, R12, R6, RZ ;  /* 0x000000060c107227 */ /* 0x008fca00078e00ff */
[-C--:B------:R-:W-:Y:S01]  /*1060*/  @P2 SHF.R.U32.HI R12, RZ, R7.reuse, R16 ;  /* 0x00000007ff0c2219 */ /* 0x080fe20000011610 */
[----:B------:R-:W-:Y:S01]  /*1070*/  IMAD.HI.U32 R16, R15, R6, RZ ;  /* 0x000000060f107227 */ /* 0x000fe200078e00ff */
[-C--:B-1----:R-:W-:Y:S02]  /*1080*/  @P1 SHF.R.U32.HI R11, RZ, R8.reuse, R13 ;  /* 0x00000008ff0b1219 */ /* 0x082fe4000001160d */
[----:B------:R-:W-:Y:S02]  /*1090*/  SHF.R.U32.HI R5, RZ, R8, R5 ;  /* 0x00000008ff057219 */ /* 0x000fe40000011605 */
[----:B------:R-:W-:Y:S02]  /*10a0*/  SHF.R.U32.HI R16, RZ, R7, R16 ;  /* 0x00000007ff107219 */ /* 0x000fe40000011610 */
[----:B------:R-:W-:Y:S01]  /*10b0*/  SEL R5, R14, R5, !P1 ;  /* 0x000000050e057207 */ /* 0x000fe20004800000 */
[----:B--2---:R-:W-:Y:S01]  /*10c0*/  IMAD.HI.U32 R13, R11, R2, RZ ;  /* 0x000000020b0d7227 */ /* 0x004fe200078e00ff */
[----:B------:R-:W-:-:S03]  /*10d0*/  SEL R16, R15, R16, !P2 ;  /* 0x000000100f107207 */ /* 0x000fc60005000000 */
[----:B------:R-:W-:Y:S01]  /*10e0*/  IMAD.HI.U32 R6, R12, R2, RZ ;  /* 0x000000020c067227 */ /* 0x000fe200078e00ff */
[----:B------:R-:W-:-:S04]  /*10f0*/  @P0 SHF.R.U32.HI R11, RZ, R3, R13 ;  /* 0x00000003ff0b0219 */ /* 0x000fc8000001160d */
[----:B------:R-:W-:Y:S01]  /*1100*/  @P0 SHF.R.U32.HI R12, RZ, R3, R6 ;  /* 0x00000003ff0c0219 */ /* 0x000fe20000011606 */
[----:B------:R-:W-:-:S04]  /*1110*/  IMAD R11, R11, R10, RZ ;  /* 0x0000000a0b0b7224 */ /* 0x000fc800078e02ff */
[----:B------:R-:W-:Y:S01]  /*1120*/  IMAD R6, R12, R10, RZ ;  /* 0x0000000a0c067224 */ /* 0x000fe200078e02ff */
[----:B------:R-:W-:-:S04]  /*1130*/  ISETP.GE.AND P1, PT, R5, R11, PT ;  /* 0x0000000b0500720c */ /* 0x000fc80003f26270 */
[----:B------:R-:W-:Y:S01]  /*1140*/  ISETP.GE.OR P1, PT, R16, R6, P1 ;  /* 0x000000061000720c */ /* 0x000fe20000f26670 */
[----:B------:R-:W-:-:S05]  /*1150*/  IMAD.HI.U32 R6, R5, R2, RZ ;  /* 0x0000000205067227 */ /* 0x000fca00078e00ff */
[----:B------:R-:W-:-:S04]  /*1160*/  SHF.R.U32.HI R6, RZ, R3, R6 ;  /* 0x00000003ff067219 */ /* 0x000fc80000011606 */
[----:B------:R-:W-:-:S03]  /*1170*/  SEL R6, R5, R6, !P0 ;  /* 0x0000000605067207 */ /* 0x000fc60004000000 */
[----:B------:R-:W-:Y:S01]  /*1180*/  @!P1 IMAD.HI.U32 R7, R16, R2, RZ ;  /* 0x0000000210079227 */ /* 0x000fe200078e00ff */
[----:B------:R-:W-:-:S04]  /*1190*/  IADD3 R2, PT, PT, -R6, RZ, RZ ;  /* 0x000000ff06027210 */ /* 0x000fc80007ffe1ff */
[----:B------:R-:W-:Y:S01]  /*11a0*/  @!P1 SHF.R.U32.HI R3, RZ, R3, R7 ;  /* 0x00000003ff039219 */ /* 0x000fe20000011607 */
[----:B------:R-:W-:Y:S01]  /*11b0*/  IMAD R2, R10, R2, R5 ;  /* 0x000000020a027224 */ /* 0x000fe200078e0205 */
[----:B------:R-:W-:Y:S02]  /*11c0*/  IADD3 R7, PT, PT, -R5, RZ, RZ ;  /* 0x000000ff05077210 */ /* 0x000fe40007ffe1ff */
[----:B------:R-:W-:-:S03]  /*11d0*/  @!P1 SEL R3, R16, R3, !P0 ;  /* 0x0000000310039207 */ /* 0x000fc60004000000 */
[----:B------:R-:W-:Y:S02]  /*11e0*/  IMAD R7, R4, R7, R14 ;  /* 0x0000000704077224 */ /* 0x000fe400078e020e */
[--C-:B------:R-:W-:Y:S02]  /*11f0*/  @!P1 IMAD.IADD R6, R6, 0x1, -R3.reuse ;  /* 0x0000000106069824 */ /* 0x100fe400078e0a03 */
[----:B------:R-:W-:Y:S01]  /*1200*/  @!P1 IMAD R3, R2, R12, R3 ;  /* 0x0000000c02039224 */ /* 0x000fe200078e0203 */
[----:B------:R-:W-:Y:S01]  /*1210*/  IADD3 R2, PT, PT, -R16, RZ, RZ ;  /* 0x000000ff10027210 */ /* 0x000fe20007ffe1ff */
[----:B------:R-:W-:Y:S02]  /*1220*/  @!P1 IMAD R5, R6, R10, R16 ;  /* 0x0000000a06059224 */ /* 0x000fe400078e0210 */
[----:B------:R-:W-:Y:S02]  /*1230*/  @!P1 IMAD.MOV.U32 R16, RZ, RZ, R3 ;  /* 0x000000ffff109224 */ /* 0x000fe400078e0003 */
[----:B------:R-:W-:-:S02]  /*1240*/  IMAD R2, R9, R2, R15 ;  /* 0x0000000209027224 */ /* 0x000fc400078e020f */
[----:B------:R-:W-:Y:S02]  /*1250*/  IMAD R14, R5, R4, R7 ;  /* 0x00000004050e7224 */ /* 0x000fe400078e0207 */
[----:B------:R-:W-:Y:S02]  /*1260*/  IMAD R15, R16, R9, R2 ;  /* 0x00000009100f7224 */ /* 0x000fe400078e0202 */
.L_x_15:
[----:B------:R-:W1:Y:S01]  /*1270*/  LDCU UR4, c[0x0][0xb30] ;  /* 0x00016600ff0477ac */ /* 0x000e620008000800 */
[----:B------:R-:W2:Y:S08]  /*1280*/  S2UR UR37, SR_CgaCtaId ;  /* 0x00000000002579c3 */ /* 0x000eb00000008800 */
[----:B------:R-:W3:Y:S01]  /*1290*/  LDC R40, c[0x0][0xb24] ;  /* 0x0002c900ff287b82 */ /* 0x000ee20000000800 */
[----:B-1----:R-:W-:-:S09]  /*12a0*/  UISETP.NE.AND UP1, UPT, UR4, 0x1, UPT ;  /* 0x000000010400788c */ /* 0x002fd2000bf25270 */
[----:B--2---:R-:W-:Y:S05]  /*12b0*/  BRA.U UP1, `(.L_x_16) ;  /* 0x0000000101407547 */ /* 0x004fea000b800000 */
[----:B------:R-:W1:Y:S08]  /*12c0*/  LDC.64 R4, c[0x0][0xb10] ;  /* 0x0002c400ff047b82 */ /* 0x000e700000000a00 */
[----:B------:R-:W2:Y:S08]  /*12d0*/  LDC.64 R2, c[0x0][0xb18] ;  /* 0x0002c600ff027b82 */ /* 0x000eb00000000a00 */
[----:B------:R-:W4:Y:S08]  /*12e0*/  LDC R6, c[0x0][0xb20] ;  /* 0x0002c800ff067b82 */ /* 0x000f300000000800 */
[----:B------:R-:W3:Y:S01]  /*12f0*/  LDC R7, c[0x0][0xb0c] ;  /* 0x0002c300ff077b82 */ /* 0x000ee20000000800 */
[----:B-1----:R-:W-:-:S05]  /*1300*/  IMAD.HI.U32 R4, R15, R4, RZ ;  /* 0x000000040f047227 */ /* 0x002fca00078e00ff */
[----:B------:R-:W-:Y:S01]  /*1310*/  SHF.R.U32.HI R4, RZ, R5, R4 ;  /* 0x00000005ff047219 */ /* 0x000fe20000011604 */
[----:B--2---:R-:W-:Y:S01]  /*1320*/  IMAD.HI.U32 R3, R14, R3, RZ ;  /* 0x000000030e037227 */ /* 0x004fe200078e00ff */
[----:B------:R-:W-:-:S04]  /*1330*/  ISETP.NE.AND P0, PT, R2, 0x1, PT ;  /* 0x000000010200780c */ /* 0x000fc80003f05270 */
[----:B----4-:R-:W-:-:S04]  /*1340*/  SHF.R.U32.HI R3, RZ, R6, R3 ;  /* 0x00000006ff037219 */ /* 0x010fc80000011603 */
[----:B------:R-:W-:Y:S02]  /*1350*/  SEL R3, R14, R3, !P0 ;  /* 0x000000030e037207 */ /* 0x000fe40004000000 */
[----:B---3--:R-:W-:-:S04]  /*1360*/  ISETP.NE.AND P1, PT, R7, 0x1, PT ;  /* 0x000000010700780c */ /* 0x008fc80003f25270 */
[----:B------:R-:W-:-:S05]  /*1370*/  SEL R4, R15, R4, !P1 ;  /* 0x000000040f047207 */ /* 0x000fca0004800000 */
[----:B------:R-:W-:Y:S02]  /*1380*/  IMAD.IADD R5, R3, 0x1, -R4 ;  /* 0x0000000103057824 */ /* 0x000fe400078e0a04 */
[----:B------:R-:W-:Y:S02]  /*1390*/  IMAD.IADD R3, R4, 0x1, -R3 ;  /* 0x0000000104037824 */ /* 0x000fe400078e0a03 */
[----:B------:R-:W-:Y:S02]  /*13a0*/  IMAD R15, R5, R7, R15 ;  /* 0x00000007050f7224 */ /* 0x000fe400078e020f */
[----:B------:R-:W-:-:S07]  /*13b0*/  IMAD R14, R3, R2, R14 ;  /* 0x00000002030e7224 */ /* 0x000fce00078e020e */
.L_x_16:
[----:B------:R-:W-:Y:S01]  /*13c0*/  BAR.SYNC.DEFER_BLOCKING 0x0 ;  /* 0x0000000000007b1d */ /* 0x000fe20000010000 */
[----:B------:R-:W-:Y:S01]  /*13d0*/  UISETP.NE.AND UP1, UPT, UR8, 0x2, UPT ;  /* 0x000000020800788c */ /* 0x000fe2000bf25270 */
[----:B------:R-:W-:Y:S02]  /*13e0*/  ISETP.NE.OR P5, PT, R0, 0x2, !P5 ;  /* 0x000000020000780c */ /* 0x000fe40006fa5670 */
[----:B------:R-:W-:-:S06]  /*13f0*/  LOP3.LUT R2, R93, 0x1f, RZ, 0xc0, !PT ;  /* 0x0000001f5d027812 */ /* 0x000fcc00078ec0ff */
[----:B------:R-:W-:Y:S05]  /*1400*/  BRA.U UP1, `(.L_x_17) ;  /* 0x0000001101ec7547 */ /* 0x000fea000b800000 */
[----:B------:R-:W1:Y:S01]  /*1410*/  LDCU UR13, c[0x0][0x38c] ;  /* 0x00007180ff0d77ac */ /* 0x000e620008000800 */
[----:B------:R-:W2:Y:S01]  /*1420*/  LDC R8, c[0x0][0x370] ;  /* 0x0000dc00ff087b82 */ /* 0x000ea20000000800 */
[----:B------:R-:W-:Y:S01]  /*1430*/  PLOP3.LUT P1, PT, PT, PT, UP2, 0x80, 0x8 ;  /* 0x000000000008781c */ /* 0x000fe20003f2f028 */
[----:B------:R-:W-:Y:S01]  /*1440*/  IMAD.MOV.U32 R17, RZ, RZ, 0x1 ;  /* 0x00000001ff117424 */ /* 0x000fe200078e00ff */
[----:B------:R-:W-:Y:S01]  /*1450*/  ISETP.EQ.OR P4, PT, R2, RZ, P5 ;  /* 0x000000ff0200720c */ /* 0x000fe20002f82670 */
[----:B------:R-:W-:Y:S01]  /*1460*/  IMAD.MOV.U32 R16, RZ, RZ, RZ ;  /* 0x000000ffff107224 */ /* 0x000fe200078e00ff */
[----:B------:R-:W-:Y:S02]  /*1470*/  PLOP3.LUT P1, PT, P1, PT, PT, 0x8, 0x80 ;  /* 0x000000000080781c */ /* 0x000fe40000f2e170 */
[----:B------:R-:W-:Y:S01]  /*1480*/  CS2R R12, SRZ ;  /* 0x00000000000c7805 */ /* 0x000fe2000001ff00 */
[----:B------:R-:W-:Y:S01]  /*1490*/  IMAD.MOV.U32 R11, RZ, RZ, 0x1 ;  /* 0x00000001ff0b7424 */ /* 0x000fe200078e00ff */
[----:B------:R-:W4:Y:S01]  /*14a0*/  LDC R0, c[0x0][0x374] ;  /* 0x0000dd00ff007b82 */ /* 0x000f220000000800 */
[----:B------:R-:W2:Y:S01]  /*14b0*/  LDCU.64 UR22, c[0x0][0x348] ;  /* 0x00006900ff1677ac */ /* 0x000ea20008000a00 */
[----:B------:R-:W-:Y:S01]  /*14c0*/  UMOV UR6, URZ ;  /* 0x000000ff00067c82 */ /* 0x000fe20008000000 */
[----:B-1----:R-:W-:-:S04]  /*14d0*/  UIADD3 UR5, UPT, UPT, UR13, 0x3f, URZ ;  /* 0x0000003f0d057890 */ /* 0x002fc8000fffe0ff */
[----:B------:R-:W-:-:S04]  /*14e0*/  USHF.R.S32.HI UR4, URZ, 0x1f, UR5 ;  /* 0x0000001fff047899 */ /* 0x000fc80008011405 */
[----:B------:R-:W-:-:S04]  /*14f0*/  ULEA.HI UR4, UR4, UR5, URZ, 0x6 ;  /* 0x0000000504047291 */ /* 0x000fc8000f8f30ff */
[----:B------:R-:W-:Y:S02]  /*1500*/  USHF.R.S32.HI UR15, URZ, 0x6, UR4 ;  /* 0x00000006ff0f7899 */ /* 0x000fe40008011404 */
[----:B------:R-:W-:Y:S02]  /*1510*/  UIADD3 UR4, UPT, UPT, UR13, -0x1, URZ ;  /* 0xffffffff0d047890 */ /* 0x000fe4000fffe0ff */
[----:B------:R-:W-:Y:S02]  /*1520*/  UISETP.LT.U32.AND UP0, UPT, UR15, 0x8, UPT ;  /* 0x000000080f00788c */ /* 0x000fe4000bf01070 */
[----:B------:R-:W-:Y:S02]  /*1530*/  UISETP.GE.U32.AND UP1, UPT, UR4, -0x7f, UPT ;  /* 0xffffff810400788c */ /* 0x000fe4000bf26070 */
[----:B------:R-:W-:Y:S02]  /*1540*/  USEL UR14, UR15, 0x8, UP0 ;  /* 0x000000080f0e7887 */ /* 0x000fe40008000000 */
[----:B------:R-:W-:-:S02]  /*1550*/  UIADD3 UR13, UPT, UPT, UR13, 0x7e, URZ ;  /* 0x0000007e0d0d7890 */ /* 0x000fc4000fffe0ff */
[----:B------:R-:W-:Y:S02]  /*1560*/  UIADD3 UR5, UPT, UPT, UR14, -0x1, URZ ;  /* 0xffffffff0e057890 */ /* 0x000fe4000fffe0ff */
[----:B------:R-:W-:-:S03]  /*1570*/  UIADD3 UR7, UPT, UPT, UR15, -UR14, URZ ;  /* 0x8000000e0f077290 */ /* 0x000fc6000fffe0ff */
[----:B------:R-:W-:-:S04]  /*1580*/  @UP1 UIADD3 UR5, UPT, UPT, UR14, URZ, URZ ;  /* 0x000000ff0e051290 */ /* 0x000fc8000fffe0ff */
[----:B--2---:R-:W-:-:S12]  /*1590*/  UIADD3 UR5, UPT, UPT, UR5, 0x1, URZ ;  /* 0x0000000105057890 */ /* 0x004fd8000fffe0ff */
.L_x_35:
[----:B------:R-:W-:Y:S01]  /*15a0*/  UISETP.NE.AND UP0, UPT, UR37, URZ, UPT ;  /* 0x000000ff2500728c */ /* 0x000fe2000bf05270 */
[----:B------:R-:W1:Y:S08]  /*15b0*/  S2UR UR37, SR_CgaCtaId ;  /* 0x00000000002579c3 */ /* 0x000e700000008800 */
[----:B------:R-:W-:Y:S05]  /*15c0*/  BRA.U UP0, `(.L_x_18) ;  /* 0x0000000100347547 */ /* 0x000fea000b800000 */
[----:B------:R-:W2:Y:S01]  /*15d0*/  S2R R2, SR_CgaCtaId ;  /* 0x0000000000027919 */ /* 0x000ea20000008800 */
[----:B------:R-:W-:-:S04]  /*15e0*/  MOV R3, 0x400 ;  /* 0x0000040000037802 */ /* 0x000fc80000000f00 */
[----:B--2---:R-:W-:Y:S02]  /*15f0*/  LEA R2, R2, R3, 0x18 ;  /* 0x0000000302027211 */ /* 0x004fe400078ec0ff */
[----:B------:R-:W-:-:S03]  /*1600*/  SHF.L.U32 R3, R11, 0x1f, RZ ;  /* 0x0000001f0b037819 */ /* 0x000fc600000006ff */
[----:B------:R-:W-:-:S04]  /*1610*/  IMAD R2, R12, 0x8, R2 ;  /* 0x000000080c027824 */ /* 0x000fc800078e0202 */
[----:B------:R-:W2:Y:S02]  /*1620*/  SYNCS.PHASECHK.TRANS64.TRYWAIT P0, [R2+URZ+0x130], R3 ;  /* 0x00013003020075a7 */ /* 0x000ea400080011ff */
[----:B--2---:R-:W-:Y:S05]  /*1630*/  @!P0 BRA `(.L_x_19) ;  /* 0x0000006000388947 */ /* 0x004fea0003800000 */
.L_x_119:
[----:B------:R-:W-:Y:S01]  /*1640*/  VIADD R12, R12, 0x1 ;  /* 0x000000010c0c7836 */ /* 0x000fe20000000000 */
[----:B------:R2:W-:Y:S04]  /*1650*/  SYNCS.ARRIVE.TRANS64.A1T0 RZ, [R2+URZ+0x120], RZ ;  /* 0x000120ff02ff79a7 */ /* 0x0005e800081000ff */
[----:B------:R-:W-:-:S04]  /*1660*/  ISETP.NE.AND P0, PT, R12, 0x2, PT ;  /* 0x000000020c00780c */ /* 0x000fc80003f05270 */
[----:B------:R-:W-:Y:S02]  /*1670*/  SEL R12, R12, RZ, P0 ;  /* 0x000000ff0c0c7207 */ /* 0x000fe40000000000 */
[----:B--2---:R-:W-:-:S04]  /*1680*/  SEL R2, RZ, 0x1, P0 ;  /* 0x00000001ff027807 */ /* 0x004fc80000000000 */
[----:B------:R-:W-:-:S07]  /*1690*/  LOP3.LUT R11, R11, R2, RZ, 0x3c, !PT ;  /* 0x000000020b0b7212 */ /* 0x000fce00078e3cff */
.L_x_18:
[----:B------:R-:W-:Y:S01]  /*16a0*/  UMOV UR4, 0x400 ;  /* 0x0000040000047882 */ /* 0x000fe20000000000 */
[----:B------:R-:W-:Y:S01]  /*16b0*/  SHF.L.U32 R2, R17, 0x1f, RZ ;  /* 0x0000001f11027819 */ /* 0x000fe200000006ff */
[----:B-1----:R-:W-:Y:S01]  /*16c0*/  ULEA UR4, UR37, UR4, 0x18 ;  /* 0x0000000425047291 */ /* 0x002fe2000f8ec0ff */
[----:B------:R-:W-:Y:S01]  /*16d0*/  R2UR UR35, R15 ;  /* 0x000000000f2372ca */ /* 0x000fe200000e0000 */
[----:B------:R-:W-:Y:S01]  /*16e0*/  UISETP.GE.U32.AND UP0, UPT, UR13, 0x7f, UPT ;  /* 0x0000007f0d00788c */ /* 0x000fe2000bf06070 */
[----:B------:R-:W-:Y:S01]  /*16f0*/  R2UR UR10, R14 ;  /* 0x000000000e0a72ca */ /* 0x000fe200000e0000 */
[----:B------:R-:W-:Y:S01]  /*1700*/  ULEA UR8, UR6, UR4, 0x3 ;  /* 0x0000000406087291 */ /* 0x000fe2000f8e18ff */
[----:B------:R-:W-:-:S08]  /*1710*/  UMOV UR24, URZ ;  /* 0x000000ff00187c82 */ /* 0x000fd00008000000 */
[----:B------:R1:W2:Y:S01]  /*1720*/  SYNCS.PHASECHK.TRANS64.TRYWAIT P0, [UR8+0x40], R2 ;  /* 0x00004002ff0075a7 */ /* 0x0002a20008001108 */
[----:B------:R-:W-:Y:S02]  /*1730*/  USHF.L.U32 UR35, UR35, 0x7, URZ ;  /* 0x0000000723237899 */ /* 0x000fe400080006ff */
[----:B------:R-:W-:Y:S01]  /*1740*/  USHF.L.U32 UR10, UR10, 0x6, URZ ;  /* 0x000000060a0a7899 */ /* 0x000fe200080006ff */
[----:B------:R-:W-:Y:S11]  /*1750*/  BRA.U !UP0, `(.L_x_20) ;  /* 0x0000000108a87547 */ /* 0x000ff6000b800000 */
[----:B------:R-:W-:Y:S01]  /*1760*/  UMOV UR16, URZ ;  /* 0x000000ff00107c82 */ /* 0x000fe20008000000 */
[----:B------:R-:W-:-:S05]  /*1770*/  UMOV UR17, UR6 ;  /* 0x0000000600117c82 */ /* 0x000fca0008000000 */
.L_x_25:
[----:B-1----:R-:W-:Y:S01]  /*1780*/  ULEA UR33, UR17, UR4, 0x3 ;  /* 0x0000000411217291 */ /* 0x002fe2000f8e18ff */
[----:B--2---:R-:W-:Y:S01]  /*1790*/  @!P5 MOV R3, 0x6000 ;  /* 0x000060000003d802 */ /* 0x004fe20000000f00 */
[----:B--2---:R-:W-:Y:S10]  /*17a0*/  @P0 BRA `(.L_x_21) ;  /* 0x00000000000c0947 */ /* 0x004ff40003800000 */
[----:B------:R-:W-:-:S04]  /*17b0*/  SHF.L.U32 R4, R17, 0x1f, RZ ;  /* 0x0000001f11047819 */ /* 0x000fc800000006ff */
[----:B------:R-:W2:Y:S02]  /*17c0*/  SYNCS.PHASECHK.TRANS64.TRYWAIT P0, [UR33+0x40], R4 ;  /* 0x00004004ff0075a7 */ /* 0x000ea40008001121 */
[----:B--2---:R-:W-:Y:S05]  /*17d0*/  @!P0 BRA `(.L_x_22) ;  /* 0x0000005c00e48947 */ /* 0x004fea0003800000 */
.L_x_21:
[----:B------:R2:W-:Y:S01]  /*17e0*/  @!P5 SYNCS.ARRIVE.TRANS64 RZ, [UR33], R3 ;  /* 0x00000003ffffd9a7 */ /* 0x0005e20008000021 */
[----:B------:R-:W-:Y:S04]  /*17f0*/  BSSY.RECONVERGENT B0, `(.L_x_23) ;  /* 0x0000003000007945 */ /* 0x000fe80003800200 */
[----:B------:R-:W-:Y:S05]  /*1800*/  @P4 BRA `(.L_x_24) ;  /* 0x0000000000044947 */ /* 0x000fea0003800000 */
[----:B------:R-:W-:Y:S05]  /*1810*/  BPT.TRAP 0x1 ;  /* 0x000000040000795c */ /* 0x000fea0000300000 */
.L_x_24:
[----:B------:R-:W-:Y:S05]  /*1820*/  BSYNC.RECONVERGENT B0 ;  /* 0x0000000000007941 */ /* 0x000fea0003800200 */
.L_x_23:
[----:B------:R-:W-:Y:S02]  /*1830*/  UIADD3 UR6, UPT, UPT, UR17, 0x1, URZ ;  /* 0x0000000111067890 */ /* 0x000fe4000fffe0ff */
[----:B------:R-:W-:Y:S02]  /*1840*/  ULEA UR32, UR17, UR4, 0xe ;  /* 0x0000000411207291 */ /* 0x000fe4000f8e70ff */
[----:B------:R-:W-:Y:S02]  /*1850*/  UISETP.NE.AND UP0, UPT, UR6, 0x8, UPT ;  /* 0x000000080600788c */ /* 0x000fe4000bf05270 */
[----:B------:R-:W-:Y:S02]  /*1860*/  UIADD3 UR26, UP1, UPT, UR22, 0x80, URZ ;  /* 0x00000080161a7890 */ /* 0x000fe4000ff3e0ff */
[----:B------:R-:W-:Y:S02]  /*1870*/  USEL UR9, URZ, 0x1, UP0 ;  /* 0x00000001ff097887 */ /* 0x000fe40008000000 */
[----:B------:R-:W-:-:S02]  /*1880*/  USEL UR6, UR6, URZ, UP0 ;  /* 0x000000ff06067287 */ /* 0x000fc40008000000 */
[----:B------:R-:W-:Y:S02]  /*1890*/  UIADD3 UR20, UP0, UPT, UR22, 0x180, URZ ;  /* 0x0000018016147890 */ /* 0x000fe4000ff1e0ff */
[----:B------:R-:W-:Y:S01]  /*18a0*/  ULEA UR8, UR6, UR4, 0x3 ;  /* 0x0000000406087291 */ /* 0x000fe2000f8e18ff */
[----:B------:R-:W-:Y:S01]  /*18b0*/  LOP3.LUT R17, R17, UR9, RZ, 0x3c, !PT ;  /* 0x0000000911117c12 */ /* 0x000fe2000f8e3cff */
[----:B------:R-:W-:Y:S02]  /*18c0*/  USHF.L.U32 UR34, UR16, 0x6, URZ ;  /* 0x0000000610227899 */ /* 0x000fe400080006ff */
[----:B------:R-:W-:Y:S01]  /*18d0*/  UIADD3.X UR27, UPT, UPT, URZ, UR23, URZ, UP1, !UPT ;  /* 0x00000017ff1b7290 */ /* 0x000fe20008ffe4ff */
[----:B-1----:R-:W-:Y:S01]  /*18e0*/  SHF.L.U32 R2, R17, 0x1f, RZ ;  /* 0x0000001f11027819 */ /* 0x002fe200000006ff */
[----:B------:R-:W-:Y:S02]  /*18f0*/  UIADD3 UR32, UPT, UPT, UR32, 0x6400, URZ ;  /* 0x0000640020207890 */ /* 0x000fe4000fffe0ff */
[----:B------:R-:W-:Y:S01]  /*1900*/  UIADD3.X UR21, UPT, UPT, URZ, UR23, URZ, UP0, !UPT ;  /* 0x00000017ff157290 */ /* 0x000fe200087fe4ff */
[----:B------:R1:W1:Y:S01]  /*1910*/  SYNCS.PHASECHK.TRANS64.TRYWAIT P0, [UR8+0x40], R2 ;  /* 0x00004002ff0075a7 */ /* 0x0002620008001108 */
[----:B------:R-:W-:Y:S01]  /*1920*/  ULEA UR8, UR17, UR4, 0xd ;  /* 0x0000000411087291 */ /* 0x000fe2000f8e68ff */
[----:B------:R-:W-:Y:S01]  /*1930*/  UMOV UR18, 0x0 ;  /* 0x0000000000127882 */ /* 0x000fe20000000000 */
[----:B------:R-:W-:-:S02]  /*1940*/  UMOV UR19, 0x10000000 ;  /* 0x1000000000137882 */ /* 0x000fc40000000000 */
[----:B------:R-:W-:Y:S01]  /*1950*/  UIADD3 UR8, UPT, UPT, UR8, 0x26400, URZ ;  /* 0x0002640008087890 */ /* 0x000fe2000fffe0ff */
[----:B------:R1:W-:Y:S01]  /*1960*/  UTMALDG.3D [UR32], [UR26], desc[UR18] ;  /* 0x000012201a0075b4 */ /* 0x0003e20008011000 */
[----:B------:R-:W-:Y:S01]  /*1970*/  UMOV UR12, UR36 ;  /* 0x00000024000c7c82 */ /* 0x000fe20008000000 */
[----:B------:R-:W-:Y:S01]  /*1980*/  UMOV UR9, UR33 ;  /* 0x0000002100097c82 */ /* 0x000fe20008000000 */
[----:B------:R-:W-:Y:S01]  /*1990*/  UMOV UR11, UR34 ;  /* 0x00000022000b7c82 */ /* 0x000fe20008000000 */
[----:B------:R-:W-:Y:S01]  /*19a0*/  UIADD3 UR16, UPT, UPT, UR16, 0x1, URZ ;  /* 0x0000000110107890 */ /* 0x000fe2000fffe0ff */
[----:B------:R-:W-:Y:S01]  /*19b0*/  UMOV UR24, UR5 ;  /* 0x0000000500187c82 */ /* 0x000fe20008000000 */
[----:B------:R-:W-:Y:S02]  /*19c0*/  UMOV UR17, UR6 ;  /* 0x0000000600117c82 */ /* 0x000fe40008000000 */
[----:B------:R1:W-:Y:S01]  /*19d0*/  UTMALDG.3D [UR8], [UR20], desc[UR18] ;  /* 0x00001208140075b4 */ /* 0x0003e20008011000 */
[----:B------:R-:W-:-:S09]  /*19e0*/  UISETP.NE.AND UP0, UPT, UR16, UR5, UPT ;  /* 0x000000051000728c */ /* 0x000fd2000bf05270 */
[----:B------:R-:W-:Y:S05]  /*19f0*/  BRA.U UP0, `(.L_x_25) ;  /* 0xfffffffd00607547 */ /* 0x000fea000b83ffff */
.L_x_20:
[----:B-1----:R-:W-:Y:S01]  /*1a00*/  ULEA UR8, UR6, UR4, 0x3 ;  /* 0x0000000406087291 */ /* 0x002fe2000f8e18ff */
[----:B------:R-:W-:Y:S01]  /*1a10*/  SHF.L.U32 R2, R17, 0x1f, RZ ;  /* 0x0000001f11027819 */ /* 0x000fe200000006ff */
[----:B------:R-:W-:Y:S01]  /*1a20*/  @!P1 SYNCS.ARRIVE.TRANS64.A1T0 RZ, [UR4+0xb8], RZ ;  /* 0x0000b8ffffff99a7 */ /* 0x000fe20008100004 */
[----:B------:R-:W-:-:S06]  /*1a30*/  UISETP.GT.AND UP0, UPT, UR15, UR14, UPT ;  /* 0x0000000e0f00728c */ /* 0x000fcc000bf04270 */
[----:B--2---:R1:W2:Y:S03]  /*1a40*/  SYNCS.PHASECHK.TRANS64.TRYWAIT P0, [UR8+0x40], R2 ;  /* 0x00004002ff0075a7 */ /* 0x0042a60008001108 */
[----:B------:R-:W-:Y:S05]  /*1a50*/  BRA.U !UP0, `(.L_x_26) ;  /* 0x0000000108ac7547 */ /* 0x000fea000b800000 */
[----:B------:R-:W-:Y:S01]  /*1a60*/  UIADD3 UR21, UPT, UPT, UR7, UR24, URZ ;  /* 0x0000001807157290 */ /* 0x000fe2000fffe0ff */
[----:B------:R-:W-:-:S11]  /*1a70*/  UMOV UR25, UR6 ;  /* 0x0000000600197c82 */ /* 0x000fd60008000000 */
.L_x_31:
[----:B-1----:R-:W-:Y:S01]  /*1a80*/  ULEA UR17, UR25, UR4, 0x3 ;  /* 0x0000000419117291 */ /* 0x002fe2000f8e18ff */
[----:B--2---:R-:W-:Y:S01]  /*1a90*/  @!P5 MOV R3, 0x6000 ;  /* 0x000060000003d802 */ /* 0x004fe20000000f00 */
[----:B--2---:R-:W-:Y:S10]  /*1aa0*/  @P0 BRA `(.L_x_27) ;  /* 0x00000000000c0947 */ /* 0x004ff40003800000 */
[----:B------:R-:W-:-:S04]  /*1ab0*/  SHF.L.U32 R4, R17, 0x1f, RZ ;  /* 0x0000001f11047819 */ /* 0x000fc800000006ff */
[----:B------:R-:W2:Y:S02]  /*1ac0*/  SYNCS.PHASECHK.TRANS64.TRYWAIT P0, [UR17+0x40], R4 ;  /* 0x00004004ff0075a7 */ /* 0x000ea40008001111 */
[----:B--2---:R-:W-:Y:S05]  /*1ad0*/  @!P0 BRA `(.L_x_28) ;  /* 0x0000005c003c8947 */ /* 0x004fea0003800000 */
.L_x_27:
[----:B------:R2:W-:Y:S01]  /*1ae0*/  @!P5 SYNCS.ARRIVE.TRANS64 RZ, [UR17], R3 ;  /* 0x00000003ffffd9a7 */ /* 0x0005e20008000011 */
[----:B------:R-:W-:Y:S04]  /*1af0*/  BSSY.RECONVERGENT B0, `(.L_x_29) ;  /* 0x0000003000007945 */ /* 0x000fe80003800200 */
[----:B------:R-:W-:Y:S05]  /*1b00*/  @P4 BRA `(.L_x_30) ;  /* 0x0000000000044947 */ /* 0x000fea0003800000 */
[----:B------:R-:W-:Y:S05]  /*1b10*/  BPT.TRAP 0x1 ;  /* 0x000000040000795c */ /* 0x000fea0000300000 */
.L_x_30:
[----:B------:R-:W-:Y:S05]  /*1b20*/  BSYNC.RECONVERGENT B0 ;  /* 0x0000000000007941 */ /* 0x000fea0003800200 */
.L_x_29:
        /* <DEDUP_REMOVED lines=10> */
[----:B------:R-:W-:Y:S01]  /*1bd0*/  UIADD3 UR16, UPT, UPT, UR16, 0x6400, URZ ;  /* 0x0000640010107890 */ /* 0x000fe2000fffe0ff */
[----:B-1----:R-:W-:Y:S01]  /*1be0*/  SHF.L.U32 R2, R17, 0x1f, RZ ;  /* 0x0000001f11027819 */ /* 0x002fe200000006ff */
[----:B------:R-:W-:Y:S02]  /*1bf0*/  UIADD3.X UR31, UPT, UPT, URZ, UR23, URZ, UP1, !UPT ;  /* 0x00000017ff1f7290 */ /* 0x000fe40008ffe4ff */
[----:B------:R-:W-:Y:S01]  /*1c00*/  UIADD3.X UR29, UPT, UPT, URZ, UR23, URZ, UP0, !UPT ;  /* 0x00000017ff1d7290 */ /* 0x000fe200087fe4ff */
[----:B------:R1:W1:Y:S01]  /*1c10*/  SYNCS.PHASECHK.TRANS64.TRYWAIT P0, [UR8+0x40], R2 ;  /* 0x00004002ff0075a7 */ /* 0x0002620008001108 */
[----:B------:R-:W-:Y:S01]  /*1c20*/  ULEA UR8, UR25, UR4, 0xd ;  /* 0x0000000419087291 */ /* 0x000fe2000f8e68ff */
[----:B------:R-:W-:Y:S01]  /*1c30*/  UMOV UR26, 0x0 ;  /* 0x00000000001a7882 */ /* 0x000fe20000000000 */
[----:B------:R-:W-:-:S02]  /*1c40*/  UMOV UR27, 0x10000000 ;  /* 0x10000000001b7882 */ /* 0x000fc40000000000 */
[----:B------:R-:W-:Y:S01]  /*1c50*/  UIADD3 UR8, UPT, UPT, UR8, 0x26400, URZ ;  /* 0x0002640008087890 */ /* 0x000fe2000fffe0ff */
[----:B------:R-:W-:Y:S01]  /*1c60*/  UMOV UR19, UR35 ;  /* 0x0000002300137c82 */ /* 0x000fe20008000000 */
[----:B------:R-:W-:Y:S01]  /*1c70*/  UMOV UR20, UR36 ;  /* 0x0000002400147c82 */ /* 0x000fe20008000000 */
[----:B------:R-:W-:Y:S01]  /*1c80*/  UMOV UR12, UR36 ;  /* 0x00000024000c7c82 */ /* 0x000fe20008000000 */
[----:B------:R-:W-:Y:S01]  /*1c90*/  UMOV UR9, UR17 ;  /* 0x0000001100097c82 */ /* 0x000fe20008000000 */
[----:B------:R-:W-:Y:S01]  /*1ca0*/  UMOV UR11, UR18 ;  /* 0x00000012000b7c82 */ /* 0x000fe20008000000 */
[----:B------:R1:W-:Y:S01]  /*1cb0*/  UTMALDG.3D [UR16], [UR30], desc[UR26] ;  /* 0x00001a101e0075b4 */ /* 0x0003e20008011000 */
[----:B------:R-:W-:Y:S01]  /*1cc0*/  UIADD3 UR24, UPT, UPT, UR24, 0x1, URZ ;  /* 0x0000000118187890 */ /* 0x000fe2000fffe0ff */
[----:B------:R-:W-:-:S03]  /*1cd0*/  UMOV UR25, UR6 ;  /* 0x0000000600197c82 */ /* 0x000fc60008000000 */
[----:B------:R-:W-:Y:S01]  /*1ce0*/  UISETP.NE.AND UP0, UPT, UR24, UR21, UPT ;  /* 0x000000151800728c */ /* 0x000fe2000bf05270 */
[----:B------:R1:W-:Y:S08]  /*1cf0*/  UTMALDG.3D [UR8], [UR28], desc[UR26] ;  /* 0x00001a081c0075b4 */ /* 0x0003f00008011000 */
[----:B------:R-:W-:Y:S05]  /*1d00*/  BRA.U UP0, `(.L_x_31) ;  /* 0xfffffffd005c7547 */ /* 0x000fea000b83ffff */
.L_x_26:
[C---:B-1----:R-:W-:Y:S01]  /*1d10*/  LEA R2, R16.reuse, UR4, 0x3 ;  /* 0x0000000410027c11 */ /* 0x042fe2000f8e18ff */
[----:B------:R-:W-:Y:S01]  /*1d20*/  NOP ;  /* 0x0000000000007918 */ /* 0x000fe20000000000 */
[----:B--2---:R-:W-:Y:S02]  /*1d30*/  SHF.L.U32 R3, R13, 0x1f, RZ ;  /* 0x0000001f0d037819 */ /* 0x004fe400000006ff */
[----:B------:R-:W-:Y:S02]  /*1d40*/  LEA R4, R16, UR4, 0x4 ;  /* 0x0000000410047c11 */ /* 0x000fe4000f8e20ff */
[----:B------:R-:W1:Y:S02]  /*1d50*/  SYNCS.PHASECHK.TRANS64.TRYWAIT P0, [R2+URZ+0xc0], R3 ;  /* 0x0000c003020075a7 */ /* 0x000e6400080011ff */
[----:B-1----:R-:W-:Y:S05]  /*1d60*/  @!P0 BRA `(.L_x_32) ;  /* 0x0000005800b08947 */ /* 0x002fea0003800000 */
.L_x_122:
[----:B------:R-:W2:Y:S01]  /*1d70*/  LDS.128 R4, [R4+0x150] ;  /* 0x0001500004047984 */ /* 0x000ea20000000c00 */
[----:B---3--:R-:W-:Y:S01]  /*1d80*/  ISETP.GE.AND P0, PT, R40, 0x1, PT ;  /* 0x000000012800780c */ /* 0x008fe20003f06270 */
[----:B-1----:R-:W-:Y:S01]  /*1d90*/  VIADD R2, R2, 0xd0 ;  /* 0x000000d002027836 */ /* 0x002fe20000000000 */
[----:B------:R-:W-:Y:S01]  /*1da0*/  @!PT LDS RZ, [RZ] ;  /* 0x00000000fffff984 */ /* 0x000fe20000000800 */
[----:B------:R-:W-:Y:S01]  /*1db0*/  @!PT LDS RZ, [RZ] ;  /* 0x00000000fffff984 */ /* 0x000fe20000000800 */
[----:B------:R-:W-:Y:S01]  /*1dc0*/  @!PT LDS RZ, [RZ] ;  /* 0x00000000fffff984 */ /* 0x000fe20000000800 */
[----:B------:R-:W-:Y:S01]  /*1dd0*/  @!PT LDS RZ, [RZ] ;  /* 0x00000000fffff984 */ /* 0x000fe20000000800 */
[----:B------:R1:W-:Y:S06]  /*1de0*/  MEMBAR.ALL.CTA ;  /* 0x0000000000007992 */ /* 0x0003ec0000008000 */
[----:B-1----:R-:W1:Y:S01]  /*1df0*/  FENCE.VIEW.ASYNC.S ;  /* 0x00000000000073c6 */ /* 0x002e620000000000 */
[----:B------:R-:W-:-:S04]  /*1e00*/  PRMT R2, RZ, 0x654, R2 ;  /* 0x00000654ff027816 */ /* 0x000fc80000000002 */
[----:B-1----:R1:W-:Y:S01]  /*1e10*/  SYNCS.ARRIVE.TRANS64.RED.A1T0 RZ, [R2+URZ], RZ ;  /* 0x000000ff02ff79a7 */ /* 0x0023e200081004ff */
[----:B--2---:R-:W-:-:S13]  /*1e20*/  LOP3.LUT P2, RZ, R6, 0x1, RZ, 0xc0, !PT ;  /* 0x0000000106ff7812 */ /* 0x004fda000784c0ff */
[----:B------:R-:W-:Y:S01]  /*1e30*/  @P2 SHF.R.U32.HI R3, RZ, 0x10, R5 ;  /* 0x00000010ff032819 */ /* 0x000fe20000011605 */
[----:B------:R-:W-:Y:S01]  /*1e40*/  VOTEU.ANY UP0, P2 ;  /* 0x0000000000ff7886 */ /* 0x000fe20001000100 */
[----:B------:R-:W-:Y:S02]  /*1e50*/  @P2 MOV R10, R4 ;  /* 0x00000004000a2202 */ /* 0x000fe40000000f00 */
[----:B------:R-:W-:Y:S02]  /*1e60*/  @P2 R2UR.BROADCAST UR8, R3 ;  /* 0x00000000030822ca */ /* 0x000fe400008e0000 */
[----:B------:R-:W-:-:S11]  /*1e70*/  @P2 LOP3.LUT R9, R5, 0xffff, RZ, 0xc0, !PT ;  /* 0x0000ffff05092812 */ /* 0x000fd600078ec0ff */
[----:B------:R-:W-:Y:S01]  /*1e80*/  @UP0 UMOV UR36, UR8 ;  /* 0x0000000800240c82 */ /* 0x000fe20008000000 */
[----:B-1----:R-:W-:Y:S05]  /*1e90*/  @!P0 BRA `(.L_x_33) ;  /* 0x0000000000b88947 */ /* 0x002fea0003800000 */
[----:B------:R-:W4:Y:S01]  /*1ea0*/  LDC.64 R4, c[0x0][0xb18] ;  /* 0x0002c600ff047b82 */ /* 0x000f220000000a00 */
[----:B------:R-:W-:-:S07]  /*1eb0*/  ISETP.NE.AND P3, PT, R40, 0x1, PT ;  /* 0x000000012800780c */ /* 0x000fce0003f65270 */
[----:B------:R-:W1:Y:S08]  /*1ec0*/  LDC.64 R6, c[0x0][0xb10] ;  /* 0x0002c400ff067b82 */ /* 0x000e700000000a00 */
[----:B------:R-:W2:Y:S08]  /*1ed0*/  LDC R14, c[0x0][0xb20] ;  /* 0x0002c800ff0e7b82 */ /* 0x000eb00000000800 */
[----:B------:R-:W3:Y:S01]  /*1ee0*/  LDC R15, c[0x0][0xb0c] ;  /* 0x0002c300ff0f7b82 */ /* 0x000ee20000000800 */
[----:B----4-:R-:W-:Y:S01]  /*1ef0*/  IMAD.HI.U32 R19, R0, R5, RZ ;  /* 0x0000000500137227 */ /* 0x010fe200078e00ff */
[----:B------:R-:W-:-:S03]  /*1f00*/  ISETP.NE.AND P0, PT, R4, 0x1, PT ;  /* 0x000000010400780c */ /* 0x000fc60003f05270 */
[----:B------:R-:W-:-:S03]  /*1f10*/  IMAD.HI.U32 R5, R9, R5, RZ ;  /* 0x0000000509057227 */ /* 0x000fc600078e00ff */
[----:B------:R-:W4:Y:S01]  /*1f20*/  LDC.64 R2, c[0x0][0xb28] ;  /* 0x0002ca00ff027b82 */ /* 0x000f220000000a00 */
[----:B-1----:R-:W-:-:S04]  /*1f30*/  IMAD.HI.U32 R20, R8, R6, RZ ;  /* 0x0000000608147227 */ /* 0x002fc800078e00ff */
[----:B------:R-:W-:Y:S01]  /*1f40*/  IMAD.HI.U32 R21, R10, R6, RZ ;  /* 0x000000060a157227 */ /* 0x000fe200078e00ff */
[----:B------:R-:W-:Y:S02]  /*1f50*/  SHF.R.U32.HI R20, RZ, R7, R20 ;  /* 0x00000007ff147219 */ /* 0x000fe40000011614 */
[-C--:B--2---:R-:W-:Y:S02]  /*1f60*/  SHF.R.U32.HI R19, RZ, R14.reuse, R19 ;  /* 0x0000000eff137219 */ /* 0x084fe40000011613 */
[----:B------:R-:W-:Y:S02]  /*1f70*/  SHF.R.U32.HI R5, RZ, R14, R5 ;  /* 0x0000000eff057219 */ /* 0x000fe40000011605 */
[----:B------:R-:W-:Y:S02]  /*1f80*/  SEL R19, R0, R19, !P0 ;  /* 0x0000001300137207 */ /* 0x000fe40004000000 */
[----:B------:R-:W-:Y:S02]  /*1f90*/  SHF.R.U32.HI R21, RZ, R7, R21 ;  /* 0x00000007ff157219 */ /* 0x000fe40000011615 */
[----:B---3--:R-:W-:-:S02]  /*1fa0*/  ISETP.NE.AND P1, PT, R15, 0x1, PT ;  /* 0x000000010f00780c */ /* 0x008fc40003f25270 */
[----:B------:R-:W-:Y:S02]  /*1fb0*/  SEL R5, R9, R5, !P0 ;  /* 0x0000000509057207 */ /* 0x000fe40004000000 */
[----:B------:R-:W-:Y:S02]  /*1fc0*/  SEL R20, R8, R20, !P1 ;  /* 0x0000001408147207 */ /* 0x000fe40004800000 */
[----:B------:R-:W-:Y:S01]  /*1fd0*/  SEL R21, R10, R21, !P1 ;  /* 0x000000150a157207 */ /* 0x000fe20004800000 */
[----:B----4-:R-:W-:-:S04]  /*1fe0*/  IMAD.HI.U32 R18, R19, R2, RZ ;  /* 0x0000000213127227 */ /* 0x010fc800078e00ff */
        /* <DEDUP_REMOVED lines=10> */
[----:B------:R-:W-:-:S04]  /*2090*/  @!P0 IMAD.HI.U32 R7, R21, R2, RZ ;  /* 0x0000000215078227 */ /* 0x000fc800078e00ff */
[----:B------:R-:W-:Y:S01]  /*20a0*/  IMAD.MOV R2, RZ, RZ, -R6 ;  /* 0x000000ffff027224 */ /* 0x000fe200078e0a06 */
[----:B------:R-:W-:Y:S02]  /*20b0*/  @!P0 SHF.R.U32.HI R3, RZ, R3, R7 ;  /* 0x00000003ff038219 */ /* 0x000fe40000011607 */
[----:B------:R-:W-:Y:S01]  /*20c0*/  IADD3 R7, PT, PT, -R5, RZ, RZ ;  /* 0x000000ff05077210 */ /* 0x000fe20007ffe1ff */
[----:B------:R-:W-:Y:S01]  /*20d0*/  IMAD R2, R40, R2, R5 ;  /* 0x0000000228027224 */ /* 0x000fe200078e0205 */
        /* <DEDUP_REMOVED lines=10> */
.L_x_33:
[----:B------:R-:W1:Y:S02]  /*2180*/  LDCU UR8, c[0x0][0xb30] ;  /* 0x00016600ff0877ac */ /* 0x000e640008000800 */
[----:B-1----:R-:W-:-:S09]  /*2190*/  UISETP.NE.AND UP0, UPT, UR8, 0x1, UPT ;  /* 0x000000010800788c */ /* 0x002fd2000bf05270 */
[----:B------:R-:W-:Y:S05]  /*21a0*/  BRA.U UP0, `(.L_x_34) ;  /* 0x0000000100407547 */ /* 0x000fea000b800000 */
[----:B------:R-:W1:Y:S08]  /*21b0*/  LDC.64 R4, c[0x0][0xb10] ;  /* 0x0002c400ff047b82 */ /* 0x000e700000000a00 */
[----:B------:R-:W2:Y:S08]  /*21c0*/  LDC.64 R2, c[0x0][0xb18] ;  /* 0x0002c600ff027b82 */ /* 0x000eb00000000a00 */
[----:B------:R-:W3:Y:S08]  /*21d0*/  LDC R6, c[0x0][0xb20] ;  /* 0x0002c800ff067b82 */ /* 0x000ef00000000800 */
[----:B------:R-:W4:Y:S01]  /*21e0*/  LDC R7, c[0x0][0xb0c] ;  /* 0x0002c300ff077b82 */ /* 0x000f220000000800 */
[----:B-1----:R-:W-:-:S05]  /*21f0*/  IMAD.HI.U32 R4, R10, R4, RZ ;  /* 0x000000040a047227 */ /* 0x002fca00078e00ff */
[----:B------:R-:W-:Y:S01]  /*2200*/  SHF.R.U32.HI R4, RZ, R5, R4 ;  /* 0x00000005ff047219 */ /* 0x000fe20000011604 */
[----:B--2---:R-:W-:Y:S01]  /*2210*/  IMAD.HI.U32 R3, R9, R3, RZ ;  /* 0x0000000309037227 */ /* 0x004fe200078e00ff */
[----:B------:R-:W-:-:S04]  /*2220*/  ISETP.NE.AND P0, PT, R2, 0x1, PT ;  /* 0x000000010200780c */ /* 0x000fc80003f05270 */
[----:B---3--:R-:W-:-:S04]  /*2230*/  SHF.R.U32.HI R3, RZ, R6, R3 ;  /* 0x00000006ff037219 */ /* 0x008fc80000011603 */
[----:B------:R-:W-:Y:S02]  /*2240*/  SEL R3, R9, R3, !P0 ;  /* 0x0000000309037207 */ /* 0x000fe40004000000 */
[----:B----4-:R-:W-:-:S04]  /*2250*/  ISETP.NE.AND P1, PT, R7, 0x1, PT ;  /* 0x000000010700780c */ /* 0x010fc80003f25270 */
[----:B------:R-:W-:-:S05]  /*2260*/  SEL R4, R10, R4, !P1 ;  /* 0x000000040a047207 */ /* 0x000fca0004800000 */
[----:B------:R-:W-:Y:S02]  /*2270*/  IMAD.IADD R5, R3, 0x1, -R4 ;  /* 0x0000000103057824 */ /* 0x000fe400078e0a04 */
[----:B------:R-:W-:Y:S02]  /*2280*/  IMAD.IADD R3, R4, 0x1, -R3 ;  /* 0x0000000104037824 */ /* 0x000fe400078e0a03 */
[----:B------:R-:W-:Y:S02]  /*2290*/  IMAD R10, R5, R7, R10 ;  /* 0x00000007050a7224 */ /* 0x000fe400078e020a */
[----:B------:R-:W-:-:S07]  /*22a0*/  IMAD R9, R3, R2, R9 ;  /* 0x0000000203097224 */ /* 0x000fce00078e0209 */
.L_x_34:
[----:B------:R-:W-:Y:S01]  /*22b0*/  VIADD R16, R16, 0x1 ;  /* 0x0000000110107836 */ /* 0x000fe20000000000 */
[----:B------:R-:W-:Y:S01]  /*22c0*/  PLOP3.LUT P1, PT, PT, PT, PT, 0x80, 0x8 ;  /* 0x000000000008781c */ /* 0x000fe20003f2f070 */
[----:B------:R-:W-:Y:S02]  /*22d0*/  IMAD.IADD R15, R10, 0x1, R87 ;  /* 0x000000010a0f7824 */ /* 0x000fe400078e0257 */
[----:B------:R-:W-:Y:S01]  /*22e0*/  IMAD.IADD R14, R9, 0x1, R86 ;  /* 0x00000001090e7824 */ /* 0x000fe200078e0256 */
[----:B------:R-:W-:-:S04]  /*22f0*/  ISETP.NE.AND P0, PT, R16, 0x2, PT ;  /* 0x000000021000780c */ /* 0x000fc80003f05270 */
[----:B------:R-:W-:Y:S02]  /*2300*/  SEL R2, RZ, 0x1, P0 ;  /* 0x00000001ff027807 */ /* 0x000fe40000000000 */
[----:B------:R-:W-:Y:S02]  /*2310*/  SEL R16, R16, RZ, P0 ;  /* 0x000000ff10107207 */ /* 0x000fe40000000000 */
[----:B------:R-:W-:Y:S01]  /*2320*/  LOP3.LUT R13, R13, R2, RZ, 0x3c, !PT ;  /* 0x000000020d0d7212 */ /* 0x000fe200078e3cff */
[----:B------:R-:W-:Y:S06]  /*2330*/  @P2 BRA `(.L_x_35) ;  /* 0xfffffff000982947 */ /* 0x000fec000383ffff */
[----:B------:R-:W-:Y:S01]  /*2340*/  UIADD3 UR4, UPT, UPT, UR4, 0x40, URZ ;  /* 0x0000004004047890 */ /* 0x000fe2000fffe0ff */
[----:B------:R-:W-:-:S03]  /*2350*/  SHF.L.U32 R2, R17, 0x1f, RZ ;  /* 0x0000001f11027819 */ /* 0x000fc600000006ff */
[----:B------:R-:W-:-:S09]  /*2360*/  ULEA UR5, UR6, UR4, 0x3 ;  /* 0x0000000406057291 */ /* 0x000fd2000f8e18ff */
[----:B------:R-:W1:Y:S02]  /*2370*/  SYNCS.PHASECHK.TRANS64.TRYWAIT P0, [UR5], R2 ;  /* 0x00000002ff0075a7 */ /* 0x000e640008001105 */
[----:B-1----:R-:W-:Y:S05]  /*2380*/  @!P0 BRA `(.L_x_36) ;  /* 0x00000054003c8947 */ /* 0x002fea0003800000 */
.L_x_124:
[----:B------:R-:W-:-:S04]  /*2390*/  UIADD3 UR6, UPT, UPT, UR6, 0x1, URZ ;  /* 0x0000000106067890 */ /* 0x000fc8000fffe0ff */
[----:B------:R-:W-:-:S04]  /*23a0*/  UISETP.NE.AND UP0, UPT, UR6, 0x8, UPT ;  /* 0x000000080600788c */ /* 0x000fc8000bf05270 */
[----:B------:R-:W-:Y:S02]  /*23b0*/  USEL UR7, URZ, 0x1, UP0 ;  /* 0x00000001ff077887 */ /* 0x000fe40008000000 */
[----:B------:R-:W-:-:S04]  /*23c0*/  USEL UR6, UR6, URZ, UP0 ;  /* 0x000000ff06067287 */ /* 0x000fc80008000000 */
[----:B------:R-:W-:Y:S01]  /*23d0*/  ULEA UR5, UR6, UR4, 0x3 ;  /* 0x0000000406057291 */ /* 0x000fe2000f8e18ff */
[----:B-1----:R-:W-:-:S04]  /*23e0*/  LOP3.LUT R2, R17, UR7, RZ, 0x3c, !PT ;  /* 0x0000000711027c12 */ /* 0x002fc8000f8e3cff */
[----:B------:R-:W-:-:S04]  /*23f0*/  SHF.L.U32 R3, R2, 0x1f, RZ ;  /* 0x0000001f02037819 */ /* 0x000fc800000006ff */
[----:B------:R-:W1:Y:S02]  /*2400*/  SYNCS.PHASECHK.TRANS64.TRYWAIT P0, [UR5], R3 ;  /* 0x00000003ff0075a7 */ /* 0x000e640008001105 */
[----:B-1----:R-:W-:Y:S05]  /*2410*/  @!P0 BRA `(.L_x_37) ;  /* 0x0000005400308947 */ /* 0x002fea0003800000 */
.L_x_126:
[----:B------:R-:W-:-:S04]  /*2420*/  UIADD3 UR6, UPT, UPT, UR6, 0x1, URZ ;  /* 0x0000000106067890 */ /* 0x000fc8000fffe0ff */
[----:B------:R-:W-:-:S04]  /*2430*/  UISETP.NE.AND UP0, UPT, UR6, 0x8, UPT ;  /* 0x000000080600788c */ /* 0x000fc8000bf05270 */
[----:B------:R-:W-:Y:S02]  /*2440*/  USEL UR7, URZ, 0x1, UP0 ;  /* 0x00000001ff077887 */ /* 0x000fe40008000000 */
[----:B------:R-:W-:-:S04]  /*2450*/  USEL UR6, UR6, URZ, UP0 ;  /* 0x000000ff06067287 */ /* 0x000fc80008000000 */
[----:B------:R-:W-:Y:S01]  /*2460*/  ULEA UR5, UR6, UR4, 0x3 ;  /* 0x0000000406057291 */ /* 0x000fe2000f8e18ff */
[----:B------:R-:W-:-:S04]  /*2470*/  LOP3.LUT R2, R2, UR7, RZ, 0x3c, !PT ;  /* 0x0000000702027c12 */ /* 0x000fc8000f8e3cff */
[----:B-1----:R-:W-:-:S04]  /*2480*/  SHF.L.U32 R3, R2, 0x1f, RZ ;  /* 0x0000001f02037819 */ /* 0x002fc800000006ff */
[----:B------:R-:W1:Y:S02]  /*2490*/  SYNCS.PHASECHK.TRANS64.TRYWAIT P0, [UR5], R3 ;  /* 0x00000003ff0075a7 */ /* 0x000e640008001105 */
[----:B-1----:R-:W-:Y:S05]  /*24a0*/  @!P0 BRA `(.L_x_38) ;  /* 0x0000005400248947 */ /* 0x002fea0003800000 */
.L_x_128:
        /* <DEDUP_REMOVED lines=9> */
.L_x_130:
        /* <DEDUP_REMOVED lines=9> */
.L_x_132:
        /* <DEDUP_REMOVED lines=9> */
.L_x_134:
        /* <DEDUP_REMOVED lines=9> */
.L_x_136:
[----:B------:R-:W-:-:S04]  /*26f0*/  UIADD3 UR6, UPT, UPT, UR6, 0x1, URZ ;  /* 0x0000000106067890 */ /* 0x000fc8000fffe0ff */
[----:B------:R-:W-:-:S04]  /*2700*/  UISETP.NE.AND UP0, UPT, UR6, 0x8, UPT ;  /* 0x000000080600788c */ /* 0x000fc8000bf05270 */
[----:B------:R-:W-:Y:S02]  /*2710*/  USEL UR5, URZ, 0x1, UP0 ;  /* 0x00000001ff057887 */ /* 0x000fe40008000000 */
[----:B------:R-:W-:-:S04]  /*2720*/  USEL UR6, UR6, URZ, UP0 ;  /* 0x000000ff06067287 */ /* 0x000fc80008000000 */
[----:B------:R-:W-:Y:S01]  /*2730*/  ULEA UR6, UR6, UR4, 0x3 ;  /* 0x0000000406067291 */ /* 0x000fe2000f8e18ff */
[----:B------:R-:W-:-:S04]  /*2740*/  LOP3.LUT R2, R2, UR5, RZ, 0x3c, !PT ;  /* 0x0000000502027c12 */ /* 0x000fc8000f8e3cff */
[----:B------:R-:W-:Y:S01]  /*2750*/  SHF.L.U32 R2, R2, 0x1f, RZ ;  /* 0x0000001f02027819 */ /* 0x000fe200000006ff */
[----:B-1--4-:R-:W-:-:S07]  /*2760*/  IMAD.U32 R0, RZ, RZ, UR6 ;  /* 0x00000006ff007e24 */ /* 0x012fce000f8e00ff */
.L_x_43:
[----:B-1----:R1:W2:Y:S02]  /*2770*/  SYNCS.PHASECHK.TRANS64.TRYWAIT P0, [R0+URZ], R2 ;  /* 0x00000002000075a7 */ /* 0x0022a400080011ff */
[----:B--2---:R-:W-:Y:S05]  /*2780*/  @!P0 NANOSLEEP.SYNCS 0x989680 ;  /* 0x009896800000895d */ /* 0x004fea0003900000 */
[----:B------:R-:W2:Y:S02]  /*2790*/  @!P0 SYNCS.PHASECHK.TRANS64 P0, [R0+URZ], R2 ;  /* 0x00000002000085a7 */ /* 0x000ea400080010ff */
[----:B--2---:R-:W-:Y:S05]  /*27a0*/  @P0 EXIT ;  /* 0x000000000000094d */ /* 0x004fea0003800000 */
[----:B------:R-:W-:Y:S05]  /*27b0*/  BRA `(.L_x_43) ;  /* 0xfffffffc00ec7947 */ /* 0x000fea000383ffff */
.L_x_17:
[----:B------:R-:W-:-:S04]  /*27c0*/  UISETP.NE.AND UP1, UPT, UR37, URZ, UPT ;  /* 0x000000ff2500728c */ /* 0x000fc8000bf25270 */
[----:B------:R-:W-:-:S09]  /*27d0*/  UISETP.NE.OR UP1, UPT, UR8, 0x1, UP1 ;  /* 0x000000010800788c */ /* 0x000fd20008f25670 */
[----:B------:R-:W-:Y:S05]  /*27e0*/  BRA.U UP1, `(.L_x_44) ;  /* 0x0000000501487547 */ /* 0x000fea000b800000 */
[----:B------:R-:W-:Y:S01]  /*27f0*/  ISETP.NE.AND P2, PT, R2, RZ, PT ;  /* 0x000000ff0200720c */ /* 0x000fe20003f45270 */
[----:B------:R-:W-:Y:S01]  /*2800*/  IMAD.MOV.U32 R12, RZ, RZ, 0x1 ;  /* 0x00000001ff0c7424 */ /* 0x000fe200078e00ff */
[----:B------:R-:W-:Y:S02]  /*2810*/  CS2R R10, SRZ ;  /* 0x00000000000a7805 */ /* 0x000fe4000001ff00 */
[----:B------:R-:W-:Y:S01]  /*2820*/  CS2R R8, SRZ ;  /* 0x0000000000087805 */ /* 0x000fe2000001ff00 */
[----:B------:R-:W-:Y:S01]  /*2830*/  UMOV UR4, 0x400 ;  /* 0x0000040000047882 */ /* 0x000fe20000000000 */
[----:B------:R-:W-:Y:S01]  /*2840*/  UMOV UR6, URZ ;  /* 0x000000ff00067c82 */ /* 0x000fe20008000000 */
[----:B------:R-:W-:-:S12]  /*2850*/  ULEA UR37, UR37, UR4, 0x18 ;  /* 0x0000000425257291 */ /* 0x000fd8000f8ec0ff */
.L_x_48:
[----:B------:R-:W-:Y:S02]  /*2860*/  LEA R0, R8, UR37, 0x3 ;  /* 0x0000002508007c11 */ /* 0x000fe4000f8e18ff */
[----:B------:R-:W-:-:S03]  /*2870*/  SHF.L.U32 R4, R9, 0x1f, RZ ;  /* 0x0000001f09047819 */ /* 0x000fc600000006ff */
[----:B------:R-:W-:Y:S01]  /*2880*/  VIADD R5, R0, 0x130 ;  /* 0x0000013000057836 */ /* 0x000fe20000000000 */
[----:B------:R-:W1:Y:S02]  /*2890*/  SYNCS.PHASECHK.TRANS64.TRYWAIT P0, [R0+URZ+0x120], R4 ;  /* 0x00012004000075a7 */ /* 0x000e6400080011ff */
[----:B-1----:R-:W-:Y:S05]  /*28a0*/  @!P0 BRA `(.L_x_45) ;  /* 0x00000050009c8947 */ /* 0x002fea0003800000 */
.L_x_137:
[----:B------:R-:W-:Y:S01]  /*28b0*/  ULEA UR5, UR6, UR37, 0x3 ;  /* 0x0000002506057291 */ /* 0x000fe2000f8e18ff */
[----:B-1----:R-:W-:Y:S01]  /*28c0*/  PRMT R0, RZ, 0x654, R5 ;  /* 0x00000654ff007816 */ /* 0x002fe20000000005 */
[----:B------:R-:W-:Y:S01]  /*28d0*/  @!P2 IMAD.MOV.U32 R4, RZ, RZ, 0x10 ;  /* 0x00000010ff04a424 */ /* 0x000fe200078e00ff */
[----:B------:R-:W-:Y:S01]  /*28e0*/  SHF.L.U32 R5, R12, 0x1f, RZ ;  /* 0x0000001f0c057819 */ /* 0x000fe200000006ff */
[----:B------:R-:W-:Y:S01]  /*28f0*/  UIADD3 UR4, UPT, UPT, UR5, 0xc0, URZ ;  /* 0x000000c005047890 */ /* 0x000fe2000fffe0ff */
[----:B------:R1:W-:Y:S05]  /*2900*/  SYNCS.ARRIVE.TRANS64.RED.A1T0 RZ, [R0+URZ], RZ ;  /* 0x000000ff00ff79a7 */ /* 0x0003ea00081004ff */
[----:B------:R-:W-:Y:S01]  /*2910*/  IMAD.U32 R6, RZ, RZ, UR4 ;  /* 0x00000004ff067e24 */ /* 0x000fe2000f8e00ff */
[----:B------:R-:W2:Y:S04]  /*2920*/  SYNCS.PHASECHK.TRANS64.TRYWAIT P0, [UR5+0xd0], R5 ;  /* 0x0000d005ff0075a7 */ /* 0x000ea80008001105 */
[----:B------:R-:W-:Y:S01]  /*2930*/  PRMT R6, R2, 0x654, R6 ;  /* 0x0000065402067816 */ /* 0x000fe20000000006 */
[----:B-12---:R-:W-:Y:S06]  /*2940*/  @!P0 BRA `(.L_x_46) ;  /* 0x0000005000888947 */ /* 0x006fec0003800000 */
.L_x_139:
[----:B------:R-:W-:Y:S01]  /*2950*/  ULEA UR4, UR6, UR37, 0x4 ;  /* 0x0000002506047291 */ /* 0x000fe2000f8e20ff */
[----:B------:R-:W-:Y:S01]  /*2960*/  SEL R3, R6, R3, !P2 ;  /* 0x0000000306037207 */ /* 0x000fe20005000000 */
[----:B------:R-:W-:Y:S01]  /*2970*/  UIADD3 UR5, UPT, UPT, UR5, 0xc0, URZ ;  /* 0x000000c005057890 */ /* 0x000fe2000fffe0ff */
[----:B-1----:R-:W-:Y:S01]  /*2980*/  LEA R0, R11, UR37, 0x3 ;  /* 0x000000250b007c11 */ /* 0x002fe2000f8e18ff */
[----:B------:R-:W-:Y:S01]  /*2990*/  UIADD3 UR4, UPT, UPT, UR4, 0x150, URZ ;  /* 0x0000015004047890 */ /* 0x000fe2000fffe0ff */
[----:B------:R1:W-:Y:S01]  /*29a0*/  @!P2 SYNCS.ARRIVE.TRANS64.RED RZ, [R3+URZ], R4 ;  /* 0x0000000403ffa9a7 */ /* 0x0003e200080004ff */
[----:B------:R-:W-:Y:S01]  /*29b0*/  UIADD3 UR6, UPT, UPT, UR6, 0x1, URZ ;  /* 0x0000000106067890 */ /* 0x000fe2000fffe0ff */
[----:B------:R-:W-:-:S03]  /*29c0*/  VIADD R8, R8, 0x1 ;  /* 0x0000000108087836 */ /* 0x000fc60000000000 */
[----:B------:R-:W-:Y:S02]  /*29d0*/  UISETP.NE.AND UP0, UPT, UR6, 0x2, UPT ;  /* 0x000000020600788c */ /* 0x000fe4000bf05270 */
[----:B------:R-:W-:Y:S01]  /*29e0*/  ISETP.NE.AND P0, PT, R8, 0x2, PT ;  /* 0x000000020800780c */ /* 0x000fe20003f05270 */
[----:B------:R-:W-:Y:S06]  /*29f0*/  UGETNEXTWORKID.BROADCAST [UR4], [UR5] ;  /* 0x00000000040073ca */ /* 0x000fec0008000100 */
[----:B------:R-:W-:Y:S02]  /*2a00*/  USEL UR4, URZ, 0x1, UP0 ;  /* 0x00000001ff047887 */ /* 0x000fe40008000000 */
[----:B------:R-:W-:-:S04]  /*2a10*/  USEL UR6, UR6, URZ, UP0 ;  /* 0x000000ff06067287 */ /* 0x000fc80008000000 */
[----:B------:R-:W-:Y:S02]  /*2a20*/  LOP3.LUT R12, R12, UR4, RZ, 0x3c, !PT ;  /* 0x000000040c0c7c12 */ /* 0x000fe4000f8e3cff */
[----:B-1----:R-:W-:-:S04]  /*2a30*/  SHF.L.U32 R4, R10, 0x1f, RZ ;  /* 0x0000001f0a047819 */ /* 0x002fc800000006ff */
[----:B------:R-:W1:Y:S02]  /*2a40*/  SYNCS.PHASECHK.TRANS64.TRYWAIT P1, [R0+URZ+0xc0], R4 ;  /* 0x0000c004000075a7 */ /* 0x000e6400080211ff */
[----:B-1----:R-:W-:Y:S05]  /*2a50*/  @!P1 BRA `(.L_x_47) ;  /* 0x00000050005c9947 */ /* 0x002fea0003800000 */
.L_x_140:
[C---:B-1----:R-:W-:Y:S01]  /*2a60*/  LEA R4, R11.reuse, UR37, 0x4 ;  /* 0x000000250b047c11 */ /* 0x042fe2000f8e20ff */
[----:B------:R-:W-:Y:S01]  /*2a70*/  VIADD R0, R0, 0xd0 ;  /* 0x000000d000007836 */ /* 0x000fe20000000000 */
[----:B------:R-:W-:Y:S01]  /*2a80*/  SEL R8, R8, RZ, P0 ;  /* 0x000000ff08087207 */ /* 0x000fe20000000000 */
[----:B------:R-:W-:-:S03]  /*2a90*/  VIADD R11, R11, 0x1 ;  /* 0x000000010b0b7836 */ /* 0x000fc60000000000 */
[----:B------:R-:W1:Y:S01]  /*2aa0*/  LDS.128 R4, [R4+0x150] ;  /* 0x0001500004047984 */ /* 0x000e620000000c00 */
[----:B------:R-:W-:Y:S02]  /*2ab0*/  PRMT R0, RZ, 0x654, R0 ;  /* 0x00000654ff007816 */ /* 0x000fe40000000000 */
[C---:B------:R-:W-:Y:S01]  /*2ac0*/  ISETP.NE.AND P1, PT, R11.reuse, 0x2, PT ;  /* 0x000000020b00780c */ /* 0x040fe20003f25270 */
[----:B------:R-:W-:Y:S01]  /*2ad0*/  @!PT LDS RZ, [RZ] ;  /* 0x00000000fffff984 */ /* 0x000fe20000000800 */
[----:B------:R-:W-:Y:S01]  /*2ae0*/  @!PT LDS RZ, [RZ] ;  /* 0x00000000fffff984 */ /* 0x000fe20000000800 */
[----:B------:R-:W-:Y:S01]  /*2af0*/  @!PT LDS RZ, [RZ] ;  /* 0x00000000fffff984 */ /* 0x000fe20000000800 */
[----:B------:R-:W-:Y:S01]  /*2b00*/  @!PT LDS RZ, [RZ] ;  /* 0x00000000fffff984 */ /* 0x000fe20000000800 */
[----:B------:R2:W-:Y:S06]  /*2b10*/  MEMBAR.ALL.CTA ;  /* 0x0000000000007992 */ /* 0x0005ec0000008000 */
[----:B--2---:R-:W2:Y:S01]  /*2b20*/  FENCE.VIEW.ASYNC.S ;  /* 0x00000000000073c6 */ /* 0x004ea20000000000 */
[----:B------:R-:W-:Y:S01]  /*2b30*/  SEL R11, R11, RZ, P1 ;  /* 0x000000ff0b0b7207 */ /* 0x000fe20000800000 */
[----:B--2---:R2:W-:Y:S01]  /*2b40*/  SYNCS.ARRIVE.TRANS64.RED.A1T0 RZ, [R0+URZ], RZ ;  /* 0x000000ff00ff79a7 */ /* 0x0045e200081004ff */
[----:B-1----:R-:W-:-:S02]  /*2b50*/  LOP3.LUT P3, RZ, R6, 0x1, RZ, 0xc0, !PT ;  /* 0x0000000106ff7812 */ /* 0x002fc4000786c0ff */
[----:B------:R-:W-:-:S04]  /*2b60*/  SEL R4, RZ, 0x1, P1 ;  /* 0x00000001ff047807 */ /* 0x000fc80000800000 */
[----:B------:R-:W-:Y:S02]  /*2b70*/  LOP3.LUT R10, R10, R4, RZ, 0x3c, !PT ;  /* 0x000000040a0a7212 */ /* 0x000fe400078e3cff */
[----:B--2---:R-:W-:-:S04]  /*2b80*/  SEL R0, RZ, 0x1, P0 ;  /* 0x00000001ff007807 */ /* 0x004fc80000000000 */
[----:B------:R-:W-:Y:S01]  /*2b90*/  LOP3.LUT R9, R9, R0, RZ, 0x3c, !PT ;  /* 0x0000000009097212 */ /* 0x000fe200078e3cff */
[----:B------:R-:W-:Y:S06]  /*2ba0*/  @P3 BRA `(.L_x_48) ;  /* 0xfffffffc002c3947 */ /* 0x000fec000383ffff */
[----:B------:R-:W-:Y:S01]  /*2bb0*/  ULEA UR5, UR6, UR37, 0x3 ;  /* 0x0000002506057291 */ /* 0x000fe2000f8e18ff */
[----:B------:R-:W-:-:S08]  /*2bc0*/  SHF.L.U32 R2, R12, 0x1f, RZ ;  /* 0x0000001f0c027819 */ /* 0x000fd000000006ff */
[----:B------:R-:W1:Y:S02]  /*2bd0*/  SYNCS.PHASECHK.TRANS64 P0, [UR5+0xd0], R2 ;  /* 0x0000d002ff0075a7 */ /* 0x000e640008001005 */
[----:B-1----:R-:W-:Y:S05]  /*2be0*/  @P0 BRA `(.L_x_49) ;  /* 0x0000000000080947 */ /* 0x002fea0003800000 */
[----:B------:R-:W1:Y:S02]  /*2bf0*/  SYNCS.PHASECHK.TRANS64.TRYWAIT P0, [UR5+0xd0], R2 ;  /* 0x0000d002ff0075a7 */ /* 0x000e640008001105 */
[----:B-1----:R-:W-:Y:S05]  /*2c00*/  @!P0 BRA `(.L_x_50) ;  /* 0x0000005000048947 */ /* 0x002fea0003800000 */
.L_x_49:
[----:B------:R-:W-:-:S04]  /*2c10*/  UIADD3 UR4, UPT, UPT, UR6, 0x1, URZ ;  /* 0x0000000106047890 */ /* 0x000fc8000fffe0ff */
[----:B------:R-:W-:-:S04]  /*2c20*/  UISETP.NE.AND UP0, UPT, UR4, 0x2, UPT ;  /* 0x000000020400788c */ /* 0x000fc8000bf05270 */
[----:B------:R-:W-:Y:S02]  /*2c30*/  USEL UR7, URZ, 0x1, UP0 ;  /* 0x00000001ff077887 */ /* 0x000fe40008000000 */
[----:B------:R-:W-:-:S04]  /*2c40*/  USEL UR4, UR4, URZ, UP0 ;  /* 0x000000ff04047287 */ /* 0x000fc80008000000 */
[----:B------:R-:W-:Y:S01]  /*2c50*/  ULEA UR4, UR4, UR37, 0x3 ;  /* 0x0000002504047291 */ /* 0x000fe2000f8e18ff */
[----:B-1----:R-:W-:-:S04]  /*2c60*/  LOP3.LUT R2, R12, UR7, RZ, 0x3c, !PT ;  /* 0x000000070c027c12 */ /* 0x002fc8000f8e3cff */
[----:B------:R-:W-:-:S04]  /*2c70*/  SHF.L.U32 R0, R2, 0x1f, RZ ;  /* 0x0000001f02007819 */ /* 0x000fc800000006ff */
[----:B------:R-:W1:Y:S02]  /*2c80*/  SYNCS.PHASECHK.TRANS64 P0, [UR4+0xd0], R0 ;  /* 0x0000d000ff0075a7 */ /* 0x000e640008001004 */
[----:B-1----:R-:W-:Y:S05]  /*2c90*/  @P0 EXIT ;  /* 0x000000000000094d */ /* 0x002fea0003800000 */
[----:B------:R-:W-:Y:S02]  /*2ca0*/  SHF.L.U32 R2, R2, 0x1f, RZ ;  /* 0x0000001f02027819 */ /* 0x000fe400000006ff */
[----:B------:R-:W-:-:S07]  /*2cb0*/  MOV R0, UR4 ;  /* 0x0000000400007c02 */ /* 0x000fce0008000f00 */
.L_x_51:
[----:B-1----:R1:W2:Y:S02]  /*2cc0*/  SYNCS.PHASECHK.TRANS64.TRYWAIT P0, [R0+URZ+0xd0], R2 ;  /* 0x0000d002000075a7 */ /* 0x0022a400080011ff */
[----:B--2---:R-:W-:Y:S05]  /*2cd0*/  @!P0 NANOSLEEP.SYNCS 0x989680 ;  /* 0x009896800000895d */ /* 0x004fea0003900000 */
[----:B------:R-:W2:Y:S02]  /*2ce0*/  @!P0 SYNCS.PHASECHK.TRANS64 P0, [R0+URZ+0xd0], R2 ;  /* 0x0000d002000085a7 */ /* 0x000ea400080010ff */
[----:B--2---:R-:W-:Y:S05]  /*2cf0*/  @P0 EXIT ;  /* 0x000000000000094d */ /* 0x004fea0003800000 */
[----:B------:R-:W-:Y:S05]  /*2d00*/  BRA `(.L_x_51) ;  /* 0xfffffffc00ec7947 */ /* 0x000fea000383ffff */
.L_x_44:
[----:B------:R-:W-:-:S09]  /*2d10*/  UISETP.NE.AND UP1, UPT, UR8, URZ, UPT ;  /* 0x000000ff0800728c */ /* 0x000fd2000bf25270 */
[----:B------:R-:W-:Y:S05]  /*2d20*/  BRA.U UP1, `(.L_x_52) ;  /* 0x0000000d01b07547 */ /* 0x000fea000b800000 */
[----:B------:R-:W-:Y:S01]  /*2d30*/  UMOV UR4, 0x40 ;  /* 0x0000004000047882 */ /* 0x000fe20000000000 */
[----:B------:R-:W-:Y:S01]  /*2d40*/  NOP ;  /* 0x0000000000007918 */ /* 0x000fe20000000000 */
[----:B------:R-:W-:Y:S01]  /*2d50*/  ULEA UR4, UR37, UR4, 0x18 ;  /* 0x0000000425047291 */ /* 0x000fe2000f8ec0ff */
[----:B------:R-:W-:Y:S02]  /*2d60*/  UMOV UR5, 0x400 ;  /* 0x0000040000057882 */ /* 0x000fe40000000000 */
[----:B------:R-:W-:-:S06]  /*2d70*/  ULEA UR37, UR37, UR5, 0x18 ;  /* 0x0000000525257291 */ /* 0x000fcc000f8ec0ff */
[----:B------:R-:W1:Y:S02]  /*2d80*/  LDS.U8 R0, [UR4+0x1c] ;  /* 0x00001c04ff007984 */ /* 0x000e640008000000 */
[----:B-1----:R-:W-:-:S13]  /*2d90*/  ISETP.NE.AND P0, PT, R0, RZ, PT ;  /* 0x000000ff0000720c */ /* 0x002fda0003f05270 */
[----:B------:R-:W-:Y:S05]  /*2da0*/  @P0 BRA `(.L_x_53) ;  /* 0x0000000000580947 */ /* 0x000fea0003800000 */
[----:B------:R-:W-:-:S13]  /*2db0*/  ELECT P0, URZ, PT ;  /* 0x0000000000ff782f */ /* 0x000fda0003800000 */
[----:B------:R-:W-:Y:S05]  /*2dc0*/  @!P0 BRA `(.L_x_54) ;  /* 0x0000000000608947 */ /* 0x000fea0003800000 */
[----:B------:R-:W-:Y:S01]  /*2dd0*/  UMOV UR5, 0x10 ;  /* 0x0000001000057882 */ /* 0x000fe20000000000 */
[----:B------:R-:W-:Y:S01]  /*2de0*/  HFMA2 R0, -RZ, RZ, 0, 5.9604644775390625e-08 ;  /* 0x00000001ff007431 */ /* 0x000fe200000001ff */
[----:B------:R-:W-:-:S03]  /*2df0*/  MOV R2, 0xffff ;  /* 0x0000ffff00027802 */ /* 0x000fc60000000f00 */
[----:B------:R-:W-:Y:S04]  /*2e00*/  DEPBAR.LE SB1, 0x36 ;  /* 0x00009d800000791a */ /* 0x000fe80000000000 */
[----:B------:R-:W1:Y:S02]  /*2e10*/  UTCATOMSWS.FIND_AND_SET.ALIGN UP0, UR5, UR5 ;  /* 0x00000005000575e3 */ /* 0x000e640008000800 */
[----:B-1----:R-:W-:Y:S01]  /*2e20*/  MOV R3, UR5 ;  /* 0x0000000500037c02 */ /* 0x002fe20008000f00 */
[----:B------:R-:W-:Y:S06]  /*2e30*/  BRA.U UP0, `(.L_x_55) ;  /* 0x0000000100187547 */ /* 0x000fec000b800000 */
.L_x_56:
[----:B------:R-:W-:Y:S05]  /*2e40*/  NANOSLEEP 0x64 ;  /* 0x000000640000795d */ /* 0x000fea0003800000 */
[----:B------:R-:W-:-:S05]  /*2e50*/  UMOV UR5, 0x10 ;  /* 0x0000001000057882 */ /* 0x000fca0000000000 */
[----:B------:R-:W-:Y:S04]  /*2e60*/  DEPBAR.LE SB1, 0x36 ;  /* 0x00009d800000791a */ /* 0x000fe80000000000 */
[----:B------:R-:W1:Y:S02]  /*2e70*/  UTCATOMSWS.FIND_AND_SET.ALIGN UP0, UR5, UR5 ;  /* 0x00000005000575e3 */ /* 0x000e640008000800 */
[----:B-1----:R-:W-:Y:S01]  /*2e80*/  MOV R3, UR5 ;  /* 0x0000000500037c02 */ /* 0x002fe20008000f00 */
[----:B------:R-:W-:Y:S05]  /*2e90*/  BRA.U !UP0, `(.L_x_56) ;  /* 0xfffffffd08e87547 */ /* 0x000fea000b83ffff */
.L_x_55:
[-C--:B------:R-:W-:Y:S02]  /*2ea0*/  SHF.L.U32 R2, R2, R3.reuse, RZ ;  /* 0x0000000302027219 */ /* 0x080fe400000006ff */
[----:B------:R-:W-:Y:S01]  /*2eb0*/  SHF.L.U32 R0, R0, R3, RZ ;  /* 0x0000000300007219 */ /* 0x000fe200000006ff */
[----:B------:R-:W-:Y:S02]  /*2ec0*/  IMAD.SHL.U32 R3, R3, 0x20, RZ ;  /* 0x0000002003037824 */ /* 0x000fe400078e00ff */
[----:B------:R1:W-:Y:S04]  /*2ed0*/  ATOMS.OR RZ, [UR4+0x14], R2 ;  /* 0x00001402ffff798c */ /* 0x0003e8000b000004 */
[----:B------:R1:W-:Y:S04]  /*2ee0*/  ATOMS.OR RZ, [UR4+0x18], R0 ;  /* 0x00001800ffff798c */ /* 0x0003e8000b000004 */
[----:B------:R1:W-:Y:S01]  /*2ef0*/  STS [UR37+0x170], R3 ;  /* 0x00017003ff007988 */ /* 0x0003e20008000825 */
[----:B------:R-:W-:Y:S05]  /*2f00*/  BRA `(.L_x_54) ;  /* 0x0000000000107947 */ /* 0x000fea0003800000 */
.L_x_53:
[----:B------:R-:W-:Y:S02]  /*2f10*/  MOV R0, 0xffffffff ;  /* 0xffffffff00007802 */ /* 0x000fe40000000f00 */
[----:B------:R-:W-:-:S03]  /*2f20*/  MOV R2, 0x2f50 ;  /* 0x00002f5000027802 */ /* 0x000fc60000000f00 */
[----:B------:R1:W-:Y:S04]  /*2f30*/  STS [UR37+0x170], R0 ;  /* 0x00017000ff007988 */ /* 0x0003e80008000825 */
[----:B-1-3-5:R-:W-:Y:S05]  /*2f40*/  CALL.REL.NOINC `($__internal_1_$__cuda_sm10x_tcgen05_guardrail_trap_phase_invalid_during_alloc) ;  /* 0x0000005000d87944 */ /* 0x02afea0003c00000 */
.L_x_54:
[----:B------:R-:W-:Y:S05]  /*2f50*/  WARPSYNC.ALL ;  /* 0x0000000000007948 */ /* 0x000fea0003800000 */
[----:B------:R-:W2:Y:S01]  /*2f60*/  S2UR UR5, SR_CgaCtaId ;  /* 0x00000000000579c3 */ /* 0x000ea20000008800 */
[----:B------:R-:W-:Y:S01]  /*2f70*/  UMOV UR4, 0x400 ;  /* 0x0000040000047882 */ /* 0x000fe20000000000 */
[----:B------:R-:W-:-:S06]  /*2f80*/  NOP ;  /* 0x0000000000007918 */ /* 0x000fcc0000000000 */
[----:B------:R-:W-:Y:S06]  /*2f90*/  BAR.ARV 0x6, 0xa0 ;  /* 0x0182800000007b1d */ /* 0x000fec0000002000 */
[----:B------:R-:W4:Y:S01]  /*2fa0*/  LDCU UR7, c[0x0][0x38c] ;  /* 0x00007180ff0777ac */ /* 0x000f220008000800 */
[----:B------:R-:W-:Y:S01]  /*2fb0*/  IMAD.MOV.U32 R11, RZ, RZ, 0x1 ;  /* 0x00000001ff0b7424 */ /* 0x000fe200078e00ff */
[----:B------:R-:W-:Y:S01]  /*2fc0*/  CS2R R8, SRZ ;  /* 0x0000000000087805 */ /* 0x000fe2000001ff00 */
[----:B------:R-:W-:Y:S01]  /*2fd0*/  IMAD.MOV.U32 R10, RZ, RZ, RZ ;  /* 0x000000ffff0a7224 */ /* 0x000fe200078e00ff */
[----:B------:R-:W3:Y:S01]  /*2fe0*/  LDCU UR6, c[0x0][0x38c] ;  /* 0x00007180ff0677ac */ /* 0x000ee20008000800 */
[----:B------:R-:W-:Y:S01]  /*2ff0*/  UMOV UR14, URZ ;  /* 0x000000ff000e7c82 */ /* 0x000fe20008000000 */
[----:B------:R-:W-:Y:S01]  /*3000*/  UMOV UR13, URZ ;  /* 0x000000ff000d7c82 */ /* 0x000fe20008000000 */
[----:B--2---:R-:W-:Y:S01]  /*3010*/  ULEA UR5, UR5, UR4, 0x18 ;  /* 0x0000000405057291 */ /* 0x004fe2000f8ec0ff */
[----:B------:R-:W-:Y:S01]  /*3020*/  UMOV UR24, 0x0 ;  /* 0x0000000000187882 */ /* 0x000fe20000000000 */
[----:B------:R-:W-:-:S02]  /*3030*/  UMOV UR25, 0x8110010 ;  /* 0x0811001000197882 */ /* 0x000fc40000000000 */
[----:B------:R-:W-:Y:S02]  /*3040*/  UIADD3 UR10, UPT, UPT, UR5, 0x6400, URZ ;  /* 0x00006400050a7890 */ /* 0x000fe4000fffe0ff */
[----:B------:R-:W-:Y:S02]  /*3050*/  UIADD3 UR15, UPT, UPT, UR5, 0x26400, URZ ;  /* 0x00026400050f7890 */ /* 0x000fe4000fffe0ff */
[----:B----4-:R-:W-:Y:S01]  /*3060*/  UIADD3 UR7, UPT, UPT, UR7, 0x3f, URZ ;  /* 0x0000003f07077890 */ /* 0x010fe2000fffe0ff */
[----:B-1----:R-:W1:Y:S01]  /*3070*/  LDS R0, [UR5+0x170] ;  /* 0x00017005ff007984 */ /* 0x002e620008000800 */
[----:B------:R-:W-:Y:S02]  /*3080*/  USHF.R.U32.HI UR10, URZ, 0x4, UR10 ;  /* 0x00000004ff0a7899 */ /* 0x000fe4000801160a */
[----:B------:R-:W-:Y:S02]  /*3090*/  USHF.R.S32.HI UR4, URZ, 0x1f, UR7 ;  /* 0x0000001fff047899 */ /* 0x000fe40008011407 */
[----:B------:R-:W-:-:S02]  /*30a0*/  USHF.R.U32.HI UR15, URZ, 0x4, UR15 ;  /* 0x00000004ff0f7899 */ /* 0x000fc4000801160f */
[----:B------:R-:W-:Y:S02]  /*30b0*/  ULEA.HI UR4, UR4, UR7, URZ, 0x6 ;  /* 0x0000000704047291 */ /* 0x000fe4000f8f30ff */
[----:B------:R-:W-:Y:S02]  /*30c0*/  ULOP3.LUT UR10, UR10, 0x3fff, URZ, 0xc0, !UPT ;  /* 0x00003fff0a0a7892 */ /* 0x000fe4000f8ec0ff */
[----:B------:R-:W-:Y:S01]  /*30d0*/  USHF.R.S32.HI UR4, URZ, 0x6, UR4 ;  /* 0x00000006ff047899 */ /* 0x000fe20008011404 */
[----:B------:R-:W-:Y:S01]  /*30e0*/  UMOV UR22, 0x0 ;  /* 0x0000000000167882 */ /* 0x000fe20000000000 */
[----:B------:R-:W-:Y:S02]  /*30f0*/  UMOV UR23, 0x8110010 ;  /* 0x0811001000177882 */ /* 0x000fe40000000000 */
[----:B------:R-:W-:Y:S02]  /*3100*/  UISETP.LT.AND UP0, UPT, UR4, 0x1, UPT ;  /* 0x000000010400788c */ /* 0x000fe4000bf01270 */
[----:B------:R-:W-:-:S02]  /*3110*/  ULOP3.LUT UR15, UR15, 0x3fff, URZ, 0xc0, !UPT ;  /* 0x00003fff0f0f7892 */ /* 0x000fc4000f8ec0ff */
[----:B------:R-:W-:Y:S02]  /*3120*/  USEL UR9, UR4, 0x1, !UP0 ;  /* 0x0000000104097887 */ /* 0x000fe4000c000000 */
[----:B------:R-:W-:Y:S02]  /*3130*/  ULOP3.LUT UR10, UR10, 0x10000, URZ, 0xfc, !UPT ;  /* 0x000100000a0a7892 */ /* 0x000fe4000f8efcff */
[----:B------:R-:W-:Y:S02]  /*3140*/  UIADD3 UR9, UPT, UPT, -UR9, URZ, URZ ;  /* 0x000000ff09097290 */ /* 0x000fe4000fffe1ff */
[----:B---3--:R-:W-:Y:S01]  /*3150*/  UISETP.GE.AND UP3, UPT, UR6, 0x1, UPT ;  /* 0x000000010600788c */ /* 0x008fe2000bf66270 */
[----:B------:R-:W-:Y:S01]  /*3160*/  UMOV UR20, 0x0 ;  /* 0x0000000000147882 */ /* 0x000fe20000000000 */
[----:B------:R-:W-:Y:S01]  /*3170*/  UMOV UR21, 0x8110010 ;  /* 0x0811001000157882 */ /* 0x000fe20000000000 */
[----:B------:R-:W-:Y:S01]  /*3180*/  UMOV UR18, 0x0 ;  /* 0x0000000000127882 */ /* 0x000fe20000000000 */
[----:B------:R-:W-:Y:S01]  /*3190*/  UMOV UR19, 0x8110010 ;  /* 0x0811001000137882 */ /* 0x000fe20000000000 */
[----:B-1----:R-:W-:-:S15]  /*31a0*/  R2UR UR16, R0 ;  /* 0x00000000001072ca */ /* 0x002fde00000e0000 */
.L_x_63:
[----:B------:R-:W-:Y:S02]  /*31b0*/  LEA R0, R10, UR5, 0x3 ;  /* 0x000000050a007c11 */ /* 0x000fe4000f8e18ff */
[----:B------:R-:W-:Y:S02]  /*31c0*/  SHF.L.U32 R2, R9, 0x1f, RZ ;  /* 0x0000001f09027819 */ /* 0x000fe400000006ff */
[----:B------:R-:W-:Y:S01]  /*31d0*/  PLOP3.LUT P0, PT, PT, PT, UP3, 0x80, 0x8 ;  /* 0x000000000008781c */ /* 0x000fe20003f0f038 */
[----:B------:R-:W-:Y:S01]  /*31e0*/  VIADD R3, R0, 0xd0 ;  /* 0x000000d000037836 */ /* 0x000fe20000000000 */
[----:B-1----:R-:W1:Y:S02]  /*31f0*/  SYNCS.PHASECHK.TRANS64.TRYWAIT P1, [R0+URZ+0xc0], R2 ;  /* 0x0000c002000075a7 */ /* 0x002e6400080211ff */
[----:B-1-3--:R-:W-:Y:S09]  /*3200*/  @!P1 BRA `(.L_x_57) ;  /* 0x00000048009c9947 */ /* 0x00aff20003800000 */
.L_x_142:
[----:B------:R-:W-:Y:S01]  /*3210*/  LEA R4, R10, UR5, 0x4 ;  /* 0x000000050a047c11 */ /* 0x000fe2000f8e20ff */
[----:B------:R-:W-:Y:S01]  /*3220*/  @UP3 ULEA UR6, UR13, UR5, 0x3 ;  /* 0x000000050d063291 */ /* 0x000fe2000f8e18ff */
[----:B------:R-:W-:Y:S01]  /*3230*/  PLOP3.LUT P2, PT, PT, PT, PT, 0x80, 0x8 ;  /* 0x000000000008781c */ /* 0x000fe20003f4f070 */
[----:B------:R-:W-:Y:S01]  /*3240*/  ULEA UR7, UR14, UR5, 0x3 ;  /* 0x000000050e077291 */ /* 0x000fe2000f8e18ff */
[----:B------:R-:W-:Y:S01]  /*3250*/  PRMT R3, RZ, 0x654, R3 ;  /* 0x00000654ff037816 */ /* 0x000fe20000000003 */
[----:B------:R-:W-:Y:S01]  /*3260*/  ULEA UR8, UR14, UR16, 0x6 ;  /* 0x000000100e087291 */ /* 0x000fe2000f8e30ff */
[----:B------:R-:W2:Y:S01]  /*3270*/  LDS.128 R4, [R4+0x150] ;  /* 0x0001500004047984 */ /* 0x000ea20000000c00 */
[----:B-1----:R-:W-:Y:S02]  /*3280*/  @P0 SHF.L.U32 R2, R8, 0x1f, RZ ;  /* 0x0000001f08020819 */ /* 0x002fe400000006ff */
[----:B------:R-:W-:Y:S01]  /*3290*/  SHF.L.U32 R0, R11, 0x1f, RZ ;  /* 0x0000001f0b007819 */ /* 0x000fe200000006ff */
[----:B------:R-:W-:Y:S01]  /*32a0*/  @!PT LDS RZ, [RZ] ;  /* 0x00000000fffff984 */ /* 0x000fe20000000800 */
[----:B------:R-:W-:Y:S01]  /*32b0*/  @!PT LDS RZ, [RZ] ;  /* 0x00000000fffff984 */ /* 0x000fe20000000800 */
[----:B------:R-:W-:Y:S01]  /*32c0*/  @!PT LDS RZ, [RZ] ;  /* 0x00000000fffff984 */ /* 0x000fe20000000800 */
[----:B------:R-:W-:Y:S01]  /*32d0*/  @!PT LDS RZ, [RZ] ;  /* 0x00000000fffff984 */ /* 0x000fe20000000800 */
[----:B------:R1:W-:Y:S06]  /*32e0*/  MEMBAR.ALL.CTA ;  /* 0x0000000000007992 */ /* 0x0003ec0000008000 */
[----:B-1----:R-:W1:Y:S02]  /*32f0*/  FENCE.VIEW.ASYNC.S ;  /* 0x00000000000073c6 */ /* 0x002e640000000000 */
[----:B-1----:R1:W-:Y:S01]  /*3300*/  SYNCS.ARRIVE.TRANS64.RED.A1T0 RZ, [R3+URZ], RZ ;  /* 0x000000ff03ff79a7 */ /* 0x0023e200081004ff */
[----:B------:R1:W3:Y:S01]  /*3310*/  @P0 SYNCS.PHASECHK.TRANS64.TRYWAIT P2, [UR6], R2 ;  /* 0x00000002ff0005a7 */ /* 0x0002e20008041106 */
[----:B--2---:R-:W-:Y:S01]  /*3320*/  LOP3.LUT P1, RZ, R6, 0x1, RZ, 0xc0, !PT ;  /* 0x0000000106ff7812 */ /* 0x004fe2000782c0ff */
[----:B------:R-:W2:Y:S02]  /*3330*/  SYNCS.PHASECHK.TRANS64.TRYWAIT P0, [UR7+0x100], R0 ;  /* 0x00010000ff0075a7 */ /* 0x000ea40008001107 */
[----:B-123--:R-:W-:Y:S10]  /*3340*/  @!P0 BRA `(.L_x_58) ;  /* 0x0000004800608947 */ /* 0x00eff40003800000 */
.L_x_144:
[----:B------:R-:W-:Y:S01]  /*3350*/  IADD3 R10, PT, PT, R10, 0x1, RZ ;  /* 0x000000010a0a7810 */ /* 0x000fe20007ffe0ff */
[----:B------:R-:W-:Y:S06]  /*3360*/  BRA.U !UP3, `(.L_x_59) ;  /* 0x000000010bc07547 */ /* 0x000fec000b800000 */
[----:B------:R-:W-:Y:S01]  /*3370*/  UPLOP3.LUT UP4, UPT, UPT, UPT, UPT, 0x40, 0x4 ;  /* 0x000000000004789c */ /* 0x000fe20003f8e870 */
[----:B------:R-:W-:Y:S01]  /*3380*/  UMOV UR12, UR9 ;  /* 0x00000009000c7c82 */ /* 0x000fe20008000000 */
[----:B------:R-:W-:Y:S01]  /*3390*/  UMOV UR11, UR4 ;  /* 0x00000004000b7c82 */ /* 0x000fe20008000000 */
[----:B------:R-:W-:-:S08]  /*33a0*/  UMOV UR17, UR13 ;  /* 0x0000000d00117c82 */ /* 0x000fd00008000000 */
.L_x_62:
[----:B------:R-:W-:Y:S02]  /*33b0*/  UIADD3 UR12, UPT, UPT, UR12, 0x1, URZ ;  /* 0x000000010c0c7890 */ /* 0x000fe4000fffe0ff */
[----:B--2---:R-:W-:Y:S02]  /*33c0*/  ULEA UR6, UR17, UR5, 0x3 ;  /* 0x0000000511067291 */ /* 0x004fe4000f8e18ff */
[----:B------:R-:W-:Y:S01]  /*33d0*/  UISETP.NE.AND UP0, UPT, UR12, URZ, UPT ;  /* 0x000000ff0c00728c */ /* 0x000fe2000bf05270 */
[----:B---3--:R-:W-:Y:S10]  /*33e0*/  @P2 BRA `(.L_x_60) ;  /* 0x00000000000c2947 */ /* 0x008ff40003800000 */
[----:B-1----:R-:W-:Y:S04]  /*33f0*/  SHF.L.U32 R2, R8, 0x1f, RZ ;  /* 0x0000001f08027819 */ /* 0x002fe800000006ff */
[----:B------:R-:W1:Y:S02]  /*3400*/  SYNCS.PHASECHK.TRANS64.TRYWAIT P0, [UR6], R2 ;  /* 0x00000002ff0075a7 */ /* 0x000e640008001106 */
[----:B-1----:R-:W-:Y:S05]  /*3410*/  @!P0 BRA `(.L_x_61) ;  /* 0x0000004800448947 */ /* 0x002fea0003800000 */
.L_x_60:
[----:B------:R-:W-:Y:S01]  /*3420*/  UISETP.NE.AND UP1, UPT, UR11, 0x1, UPT ;  /* 0x000000010b00788c */ /* 0x000fe2000bf25270 */
[----:B------:R-:W-:Y:S01]  /*3430*/  PLOP3.LUT P2, PT, PT, PT, PT, 0x80, 0x8 ;  /* 0x000000000008781c */ /* 0x000fe20003f4f070 */
[----:B------:R-:W-:Y:S02]  /*3440*/  UIADD3 UR13, UPT, UPT, UR17, 0x1, URZ ;  /* 0x00000001110d7890 */ /* 0x000fe4000fffe0ff */
[----:B------:R-:W-:Y:S02]  /*3450*/  ULEA UR28, UR17, UR15, 0x9 ;  /* 0x0000000f111c7291 */ /* 0x000fe4000f8e48ff */
[----:B------:R-:W-:Y:S01]  /*3460*/  UISETP.NE.AND UP2, UPT, UR13, 0x8, UPT ;  /* 0x000000080d00788c */ /* 0x000fe2000bf45270 */
[----:B------:R-:W-:Y:S01]  /*3470*/  PLOP3.LUT P0, PT, PT, PT, UP1, 0x80, 0x8 ;  /* 0x000000000008781c */ /* 0x000fe20003f0f018 */
[----:B------:R-:W-:Y:S02]  /*3480*/  UIADD3 UR40, UPT, UPT, UR28, 0x80, URZ ;  /* 0x000000801c287890 */ /* 0x000fe4000fffe0ff */
[----:B------:R-:W-:Y:S02]  /*3490*/  USEL UR27, URZ, 0x1, UP2 ;  /* 0x00000001ff1b7887 */ /* 0x000fe40009000000 */
[----:B------:R-:W-:Y:S02]  /*34a0*/  USEL UR13, UR13, URZ, UP2 ;  /* 0x000000ff0d0d7287 */ /* 0x000fe40009000000 */
[----:B------:R-:W-:Y:S02]  /*34b0*/  UIADD3 UR36, UPT, UPT, UR28, 0x100, URZ ;  /* 0x000001001c247890 */ /* 0x000fe4000fffe0ff */
[----:B------:R-:W-:Y:S01]  /*34c0*/  @UP1 ULEA UR26, UR13, UR5, 0x3 ;  /* 0x000000050d1a1291 */ /* 0x000fe2000f8e18ff */
[----:B------:R-:W-:Y:S01]  /*34d0*/  LOP3.LUT R8, R8, UR27, RZ, 0x3c, !PT ;  /* 0x0000001b08087c12 */ /* 0x000fe2000f8e3cff */
[----:B------:R-:W-:Y:S02]  /*34e0*/  UIADD3 UR32, UPT, UPT, UR28, 0x180, URZ ;  /* 0x000001801c207890 */ /* 0x000fe4000fffe0ff */
[----:B------:R-:W-:Y:S01]  /*34f0*/  UIADD3 UR6, UPT, UPT, UR6, 0x40, URZ ;  /* 0x0000004006067890 */ /* 0x000fe2000fffe0ff */
[----:B-1----:R-:W-:Y:S01]  /*3500*/  @P0 SHF.L.U32 R0, R8, 0x1f, RZ ;  /* 0x0000001f08000819 */ /* 0x002fe200000006ff */
[----:B------:R-:W-:Y:S01]  /*3510*/  UIADD3 UR11, UPT, UPT, UR11, -0x1, URZ ;  /* 0xffffffff0b0b7890 */ /* 0x000fe2000fffe0ff */
[----:B------:R-:W-:Y:S02]  /*3520*/  UMOV UR29, 0x40004040 ;  /* 0x40004040001d7882 */ /* 0x000fe40000000000 */
[----:B------:R2:W3:Y:S01]  /*3530*/  @P0 SYNCS.PHASECHK.TRANS64.TRYWAIT P2, [UR26], R0 ;  /* 0x00000000ff0005a7 */ /* 0x0004e2000804111a */
[----:B------:R-:W-:Y:S01]  /*3540*/  ULEA UR26, UR17, UR10, 0xa ;  /* 0x0000000a111a7291 */ /* 0x000fe2000f8e50ff */
[----:B------:R-:W-:Y:S01]  /*3550*/  UMOV UR27, 0x40004040 ;  /* 0x40004040001b7882 */ /* 0x000fe20000000000 */
[----:B------:R-:W-:Y:S02]  /*3560*/  UMOV UR41, 0x40004040 ;  /* 0x4000404000297882 */ /* 0x000fe40000000000 */
[----:B------:R-:W-:Y:S02]  /*3570*/  UIADD3 UR38, UPT, UPT, UR26, 0x2, URZ ;  /* 0x000000021a267890 */ /* 0x000fe4000fffe0ff */
[----:B------:R-:W-:Y:S02]  /*3580*/  UIADD3 UR34, UPT, UPT, UR26, 0x4, URZ ;  /* 0x000000041a227890 */ /* 0x000fe4000fffe0ff */
[----:B------:R-:W-:Y:S01]  /*3590*/  UIADD3 UR30, UPT, UPT, UR26, 0x6, URZ ;  /* 0x000000061a1e7890 */ /* 0x000fe2000fffe0ff */
[----:B------:R2:W-:Y:S01]  /*35a0*/  UTCHMMA gdesc[UR26], gdesc[UR28], tmem[UR8], tmem[UR24], idesc[UR25], UP4 ;  /* 0x00ff181c1a0075ea */ /* 0x0005e2000a000008 */
[----:B------:R-:W-:Y:S01]  /*35b0*/  UPLOP3.LUT UP4, UPT, UPT, UPT, UPT, 0x80, 0x8 ;  /* 0x000000000008789c */ /* 0x000fe20003f8f070 */
[----:B------:R-:W-:Y:S01]  /*35c0*/  UMOV UR39, 0x40004040 ;  /* 0x4000404000277882 */ /* 0x000fe20000000000 */
[----:B------:R-:W-:Y:S01]  /*35d0*/  UMOV UR37, 0x40004040 ;  /* 0x4000404000257882 */ /* 0x000fe20000000000 */
[----:B------:R2:W-:Y:S01]  /*35e0*/  UTCHMMA gdesc[UR38], gdesc[UR40], tmem[UR8], tmem[UR22], idesc[UR23], UPT ;  /* 0x00ff1628260075ea */ /* 0x0005e2000b800008 */
[----:B------:R-:W-:Y:S01]  /*35f0*/  UMOV UR35, 0x40004040 ;  /* 0x4000404000237882 */ /* 0x000fe20000000000 */
[----:B------:R-:W-:Y:S01]  /*3600*/  UMOV UR33, 0x40004040 ;  /* 0x4000404000217882 */ /* 0x000fe20000000000 */
[----:B------:R-:W-:Y:S01]  /*3610*/  UMOV UR31, 0x40004040 ;  /* 0x40004040001f7882 */ /* 0x000fe20000000000 */
[----:B------:R2:W-:Y:S01]  /*3620*/  UTCHMMA gdesc[UR34], gdesc[UR36], tmem[UR8], tmem[UR20], idesc[UR21], UPT ;  /* 0x00ff1424220075ea */ /* 0x0005e2000b800008 */
[----:B------:R2:W-:Y:S01]  /*3630*/  UTCHMMA gdesc[UR30], gdesc[UR32], tmem[UR8], tmem[UR18], idesc[UR19], UPT ;  /* 0x00ff12201e0075ea */ /* 0x0005e2000b800008 */
[----:B------:R2:W-:Y:S01]  /*3640*/  UTCBAR [UR6], URZ ;  /* 0x000000ff060073e9 */ /* 0x0005e200080000ff */
[----:B------:R-:W-:Y:S01]  /*3650*/  UMOV UR17, UR13 ;  /* 0x0000000d00117c82 */ /* 0x000fe20008000000 */
[----:B------:R-:W-:Y:S05]  /*3660*/  BRA.U UP0, `(.L_x_62) ;  /* 0xfffffffd00507547 */ /* 0x000fea000b83ffff */
.L_x_59:
[----:B------:R-:W-:Y:S01]  /*3670*/  UIADD3 UR14, UPT, UPT, UR14, 0x1, URZ ;  /* 0x000000010e0e7890 */ /* 0x000fe2000fffe0ff */
[C---:B------:R-:W-:Y:S01]  /*3680*/  ISETP.NE.AND P0, PT, R10.reuse, 0x2, PT ;  /* 0x000000020a00780c */ /* 0x040fe20003f05270 */
[----:B------:R-:W-:Y:S02]  /*3690*/  UIADD3 UR7, UPT, UPT, UR7, 0xe0, URZ ;  /* 0x000000e007077890 */ /* 0x000fe4000fffe0ff */
[----:B------:R-:W-:Y:S01]  /*36a0*/  UISETP.NE.AND UP0, UPT, UR14, 0x4, UPT ;  /* 0x000000040e00788c */ /* 0x000fe2000bf05270 */
[----:B-12---:R-:W-:Y:S02]  /*36b0*/  SEL R0, RZ, 0x1, P0 ;  /* 0x00000001ff007807 */ /* 0x006fe40000000000 */
[----:B------:R-:W-:Y:S01]  /*36c0*/  SEL R10, R10, RZ, P0 ;  /* 0x000000ff0a0a7207 */ /* 0x000fe20000000000 */
[----:B------:R-:W-:Y:S01]  /*36d0*/  USEL UR6, URZ, 0x1, UP0 ;  /* 0x00000001ff067887 */ /* 0x000fe20008000000 */
[----:B------:R-:W-:Y:S01]  /*36e0*/  LOP3.LUT R9, R9, R0, RZ, 0x3c, !PT ;  /* 0x0000000009097212 */ /* 0x000fe200078e3cff */
[----:B------:R-:W-:Y:S01]  /*36f0*/  USEL UR14, UR14, URZ, UP0 ;  /* 0x000000ff0e0e7287 */ /* 0x000fe20008000000 */
[----:B------:R1:W-:Y:S03]  /*3700*/  UTCBAR [UR7], URZ ;  /* 0x000000ff070073e9 */ /* 0x0003e600080000ff */
[----:B------:R-:W-:Y:S01]  /*3710*/  LOP3.LUT R11, R11, UR6, RZ, 0x3c, !PT ;  /* 0x000000060b0b7c12 */ /* 0x000fe2000f8e3cff */
[----:B------:R-:W-:Y:S07]  /*3720*/  @P1 BRA `(.L_x_63) ;  /* 0xfffffff800a01947 */ /* 0x000fee000383ffff */
[----:B------:R-:W2:Y:S01]  /*3730*/  S2UR UR4, SR_CgaCtaId ;  /* 0x00000000000479c3 */ /* 0x000ea20000008800 */
[----:B------:R-:W-:Y:S01]  /*3740*/  ELECT P0, URZ, PT ;  /* 0x0000000000ff782f */ /* 0x000fe20003800000 */
[----:B------:R-:W-:Y:S01]  /*3750*/  IMAD.MOV.U32 R0, RZ, RZ, 0x1 ;  /* 0x00000001ff007424 */ /* 0x000fe200078e00ff */
[----:B------:R-:W-:Y:S01]  /*3760*/  UIADD3 UR5, UPT, UPT, UR5, 0x100, URZ ;  /* 0x0000010005057890 */ /* 0x000fe2000fffe0ff */
[----:B------:R-:W-:Y:S01]  /*3770*/  SHF.L.U32 R2, R11, 0x1f, RZ ;  /* 0x0000001f0b027819 */ /* 0x000fe200000006ff */
[----:B------:R-:W-:-:S03]  /*3780*/  UMOV UR6, 0x40 ;  /* 0x0000004000067882 */ /* 0x000fc60000000000 */
[----:B------:R-:W-:Y:S01]  /*3790*/  UVIRTCOUNT.DEALLOC.SMPOOL 0x80 ;  /* 0x000000800000784c */ /* 0x000fe20000000000 */
[----:B--2---:R-:W-:Y:S02]  /*37a0*/  ULEA UR4, UR4, UR6, 0x18 ;  /* 0x0000000604047291 */ /* 0x004fe4000f8ec0ff */
[----:B------:R-:W-:-:S07]  /*37b0*/  ULEA UR6, UR14, UR5, 0x3 ;  /* 0x000000050e067291 */ /* 0x000fce000f8e18ff */
[----:B------:R2:W-:Y:S02]  /*37c0*/  @P0 STS.U8 [UR4+0x1c], R0 ;  /* 0x00001c00ff000988 */ /* 0x0005e40008000004 */
[----:B------:R-:W4:Y:S02]  /*37d0*/  SYNCS.PHASECHK.TRANS64.TRYWAIT P0, [UR6], R2 ;  /* 0x00000002ff0075a7 */ /* 0x000f240008001106 */
[----:B--2-4-:R-:W-:Y:S05]  /*37e0*/  @!P0 BRA `(.L_x_64) ;  /* 0x0000004400688947 */ /* 0x014fea0003800000 */
.L_x_147:
[----:B-1----:R-:W-:-:S04]  /*37f0*/  UIADD3 UR7, UPT, UPT, UR14, 0x1, URZ ;  /* 0x000000010e077890 */ /* 0x002fc8000fffe0ff */
[----:B------:R-:W-:-:S04]  /*3800*/  UISETP.NE.AND UP0, UPT, UR7, 0x4, UPT ;  /* 0x000000040700788c */ /* 0x000fc8000bf05270 */
[----:B------:R-:W-:Y:S02]  /*3810*/  USEL UR8, URZ, 0x1, UP0 ;  /* 0x00000001ff087887 */ /* 0x000fe40008000000 */
[----:B------:R-:W-:-:S04]  /*3820*/  USEL UR7, UR7, URZ, UP0 ;  /* 0x000000ff07077287 */ /* 0x000fc80008000000 */
[----:B------:R-:W-:Y:S01]  /*3830*/  ULEA UR6, UR7, UR5, 0x3 ;  /* 0x0000000507067291 */ /* 0x000fe2000f8e18ff */
[----:B--2---:R-:W-:-:S04]  /*3840*/  LOP3.LUT R2, R11, UR8, RZ, 0x3c, !PT ;  /* 0x000000080b027c12 */ /* 0x004fc8000f8e3cff */
[----:B------:R-:W-:-:S04]  /*3850*/  SHF.L.U32 R3, R2, 0x1f, RZ ;  /* 0x0000001f02037819 */ /* 0x000fc800000006ff */
[----:B------:R-:W1:Y:S02]  /*3860*/  SYNCS.PHASECHK.TRANS64.TRYWAIT P0, [UR6], R3 ;  /* 0x00000003ff0075a7 */ /* 0x000e640008001106 */
[----:B-1----:R-:W-:Y:S05]  /*3870*/  @!P0 BRA `(.L_x_65) ;  /* 0x00000044005c8947 */ /* 0x002fea0003800000 */
.L_x_149:
        /* <DEDUP_REMOVED lines=9> */
.L_x_151:
[----:B------:R-:W-:-:S04]  /*3910*/  UIADD3 UR7, UPT, UPT, UR7, 0x1, URZ ;  /* 0x0000000107077890 */ /* 0x000fc8000fffe0ff */
[----:B------:R-:W-:-:S04]  /*3920*/  UISETP.NE.AND UP0, UPT, UR7, 0x4, UPT ;  /* 0x000000040700788c */ /* 0x000fc8000bf05270 */
[----:B------:R-:W-:Y:S02]  /*3930*/  USEL UR6, URZ, 0x1, UP0 ;  /* 0x00000001ff067887 */ /* 0x000fe40008000000 */
[----:B------:R-:W-:-:S04]  /*3940*/  USEL UR7, UR7, URZ, UP0 ;  /* 0x000000ff07077287 */ /* 0x000fc80008000000 */
[----:B------:R-:W-:Y:S01]  /*3950*/  ULEA UR7, UR7, UR5, 0x3 ;  /* 0x0000000507077291 */ /* 0x000fe2000f8e18ff */
[----:B------:R-:W-:-:S04]  /*3960*/  LOP3.LUT R2, R2, UR6, RZ, 0x3c, !PT ;  /* 0x0000000602027c12 */ /* 0x000fc8000f8e3cff */
[----:B------:R-:W-:-:S04]  /*3970*/  SHF.L.U32 R2, R2, 0x1f, RZ ;  /* 0x0000001f02027819 */ /* 0x000fc800000006ff */
[----:B------:R-:W2:Y:S02]  /*3980*/  SYNCS.PHASECHK.TRANS64.TRYWAIT P0, [UR7], R2 ;  /* 0x00000002ff0075a7 */ /* 0x000ea40008001107 */
[----:B--2---:R-:W-:Y:S05]  /*3990*/  @!P0 BRA `(.L_x_67) ;  /* 0x0000004400448947 */ /* 0x004fea0003800000 */
.L_x_153:
[----:B------:R-:W-:Y:S01]  /*39a0*/  NOP ;  /* 0x0000000000007918 */ /* 0x000fe20000000000 */
[----:B-1----:R-:W1:Y:S01]  /*39b0*/  LDS R0, [UR4+0x14] ;  /* 0x00001404ff007984 */ /* 0x002e620008000800 */
[----:B------:R-:W-:Y:S01]  /*39c0*/  ULOP3.LUT UR6, UR16, 0xffff, URZ, 0xc0, !UPT ;  /* 0x0000ffff10067892 */ /* 0x000fe2000f8ec0ff */
[----:B------:R-:W-:Y:S01]  /*39d0*/  UMOV UR8, 0xffff ;  /* 0x0000ffff00087882 */ /* 0x000fe20000000000 */
[----:B------:R-:W-:Y:S02]  /*39e0*/  UMOV UR5, 0x1 ;  /* 0x0000000100057882 */ /* 0x000fe40000000000 */
[----:B------:R-:W-:-:S04]  /*39f0*/  USHF.R.U32.HI UR6, URZ, 0x5, UR6 ;  /* 0x00000005ff067899 */ /* 0x000fc80008011606 */
[----:B------:R-:W-:Y:S02]  /*3a00*/  USHF.L.U32 UR8, UR8, UR6, URZ ;  /* 0x0000000608087299 */ /* 0x000fe400080006ff */
[----:B------:R-:W-:-:S04]  /*3a10*/  USHF.L.U32 UR5, UR5, UR6, URZ ;  /* 0x0000000605057299 */ /* 0x000fc800080006ff */
[----:B-1----:R-:W-:-:S04]  /*3a20*/  LOP3.LUT R0, R0, UR8, RZ, 0xc0, !PT ;  /* 0x0000000800007c12 */ /* 0x002fc8000f8ec0ff */
[----:B------:R-:W-:-:S13]  /*3a30*/  ISETP.NE.AND P0, PT, R0, UR8, PT ;  /* 0x0000000800007c0c */ /* 0x000fda000bf05270 */
[----:B------:R-:W-:Y:S05]  /*3a40*/  @P0 BRA `(.L_x_68) ;  /* 0x0000000000580947 */ /* 0x000fea0003800000 */
[----:B------:R-:W1:Y:S02]  /*3a50*/  LDS R0, [UR4+0x18] ;  /* 0x00001804ff007984 */ /* 0x000e640008000800 */
[----:B-1----:R-:W-:-:S04]  /*3a60*/  LOP3.LUT R0, R0, UR5, RZ, 0xc0, !PT ;  /* 0x0000000500007c12 */ /* 0x002fc8000f8ec0ff */
[----:B------:R-:W-:-:S13]  /*3a70*/  ISETP.NE.AND P0, PT, R0, UR5, PT ;  /* 0x0000000500007c0c */ /* 0x000fda000bf05270 */
[----:B------:R-:W-:Y:S05]  /*3a80*/  @P0 BRA `(.L_x_69) ;  /* 0x00000000003c0947 */ /* 0x000fea0003800000 */
[----:B------:R-:W1:Y:S01]  /*3a90*/  S2R R2, SR_LANEID ;  /* 0x0000000000027919 */ /* 0x000e620000000000 */
[----:B------:R-:W-:Y:S01]  /*3aa0*/  ULOP3.LUT UR8, URZ, UR8, URZ, 0x33, !UPT ;  /* 0x00000008ff087292 */ /* 0x000fe2000f8e33ff */
[----:B------:R-:W-:Y:S02]  /*3ab0*/  VOTEU.ANY UR7, UPT, PT ;  /* 0x0000000000077886 */ /* 0x000fe400038e0100 */
[----:B------:R-:W-:-:S03]  /*3ac0*/  UFLO.U32 UR7, UR7 ;  /* 0x00000007000772bd */ /* 0x000fc600080e0000 */
[----:B------:R-:W-:-:S04]  /*3ad0*/  IMAD.U32 R0, RZ, RZ, UR8 ;  /* 0x00000008ff007e24 */ /* 0x000fc8000f8e00ff */
[----:B------:R2:W4:Y:S02]  /*3ae0*/  REDUX UR6, R0 ;  /* 0x00000000000673c4 */ /* 0x0005240000000000 */
[----:B------:R1:W-:Y:S02]  /*3af0*/  UTCATOMSWS.AND URZ, UR8 ;  /* 0x0000000800ff79e3 */ /* 0x0003e40008000000 */
[----:B-1----:R-:W-:Y:S02]  /*3b00*/  ISETP.EQ.U32.AND P0, PT, R2, UR7, PT ;  /* 0x0000000702007c0c */ /* 0x002fe4000bf02070 */
[----:B--2---:R-:W-:Y:S02]  /*3b10*/  LOP3.LUT R0, RZ, UR5, RZ, 0x33, !PT ;  /* 0x00000005ff007c12 */ /* 0x004fe4000f8e33ff */
[----:B----4-:R-:W-:Y:S02]  /*3b20*/  MOV R2, UR6 ;  /* 0x0000000600027c02 */ /* 0x010fe40008000f00 */
[----:B------:R-:W1:Y:S07]  /*3b30*/  REDUX UR5, R0 ;  /* 0x00000000000573c4 */ /* 0x000e6e0000000000 */
[----:B------:R2:W-:Y:S01]  /*3b40*/  @P0 ATOMS.AND RZ, [UR4+0x14], R2 ;  /* 0x00001402ffff098c */ /* 0x0005e2000a800004 */
[----:B-1----:R-:W-:-:S05]  /*3b50*/  IMAD.U32 R0, RZ, RZ, UR5 ;  /* 0x00000005ff007e24 */ /* 0x002fca000f8e00ff */
[----:B------:R2:W-:Y:S01]  /*3b60*/  @P0 ATOMS.AND RZ, [UR4+0x18], R0 ;  /* 0x00001800ffff098c */ /* 0x0005e2000a800004 */
[----:B------:R-:W-:Y:S05]  /*3b70*/  BRA `(.L_x_70) ;  /* 0x0000000000147947 */ /* 0x000fea0003800000 */
.L_x_69:
[----:B------:R-:W-:Y:S02]  /*3b80*/  MOV R2, 0x3ba0 ;  /* 0x00003ba000027802 */ /* 0x000fe40000000f00 */
[----:B---3-5:R-:W-:Y:S05]  /*3b90*/  CALL.REL.NOINC `($__internal_0_$__cuda_sm10x_tcgen05_guardrail_trap_col_being_dealloced_not_returned_by_alloc) ;  /* 0x0000004400b87944 */ /* 0x028fea0003c00000 */
[----:B------:R-:W-:Y:S05]  /*3ba0*/  BRA `(.L_x_70) ;  /* 0x0000000000087947 */ /* 0x000fea0003800000 */
.L_x_68:
[----:B------:R-:W-:Y:S02]  /*3bb0*/  MOV R2, 0x3bd0 ;  /* 0x00003bd000027802 */ /* 0x000fe40000000f00 */
[----:B---3-5:R-:W-:Y:S05]  /*3bc0*/  CALL.REL.NOINC `($__internal_2_$__cuda_sm10x_tcgen05_guardrail_trap_unallocated_columns_being_dealloced) ;  /* 0x0000004400c47944 */ /* 0x028fea0003c00000 */
.L_x_70:
[----:B------:R-:W-:Y:S01]  /*3bd0*/  NOP ;  /* 0x0000000000007918 */ /* 0x000fe20000000000 */
[----:B------:R-:W-:Y:S05]  /*3be0*/  EXIT ;  /* 0x000000000000794d */ /* 0x000fea0003800000 */
.L_x_52:
[----:B------:R-:W-:-:S09]  /*3bf0*/  UISETP.NE.OR UP2, UPT, UR8, 0x3, !UP2 ;  /* 0x000000030800788c */ /* 0x000fd2000d745670 */
[----:B------:R-:W-:Y:S05]  /*3c00*/  BRA.U UP2, `(.L_x_71) ;  /* 0x0000000d02b07547 */ /* 0x000fea000b800000 */
[----:B------:R-:W1:Y:S01]  /*3c10*/  LDC R0, c[0x0][0xb30] ;  /* 0x0002cc00ff007b82 */ /* 0x000e620000000800 */
[----:B------:R-:W2:Y:S01]  /*3c20*/  LDCU.64 UR8, c[0x0][0x888] ;  /* 0x00011100ff0877ac */ /* 0x000ea20008000a00 */
[----:B------:R-:W-:Y:S02]  /*3c30*/  HFMA2 R27, -RZ, RZ, 0, 0 ;  /* 0x00000000ff1b7431 */ /* 0x000fe400000001ff */
[----:B------:R-:W-:Y:S01]  /*3c40*/  IMAD.MOV.U32 R29, RZ, RZ, 0x1 ;  /* 0x00000001ff1d7424 */ /* 0x000fe200078e00ff */
[----:B------:R-:W-:Y:S01]  /*3c50*/  MOV R25, 0x2000 ;  /* 0x0000200000197802 */ /* 0x000fe20000000f00 */
[----:B------:R-:W4:Y:S01]  /*3c60*/  LDCU.64 UR4, c[0x0][0x890] ;  /* 0x00011200ff0477ac */ /* 0x000f220008000a00 */
[----:B------:R-:W-:Y:S01]  /*3c70*/  IMAD.MOV.U32 R28, RZ, RZ, RZ ;  /* 0x000000ffff1c7224 */ /* 0x000fe200078e00ff */
[----:B------:R-:W3:Y:S01]  /*3c80*/  LDC R24, c[0x0][0x370] ;  /* 0x0000dc00ff187b82 */ /* 0x000ee20000000800 */
[----:B------:R-:W-:Y:S01]  /*3c90*/  UMOV UR7, 0x400 ;  /* 0x0000040000077882 */ /* 0x000fe20000000000 */
[----:B------:R-:W-:-:S02]  /*3ca0*/  UPLOP3.LUT UP1, UPT, UPT, UPT, UPT, 0x40, 0x4 ;  /* 0x000000000004789c */ /* 0x000fc40003f2e870 */
[----:B------:R-:W-:Y:S01]  /*3cb0*/  ULEA UR7, UR37, UR7, 0x18 ;  /* 0x0000000725077291 */ /* 0x000fe2000f8ec0ff */
[----:B------:R-:W-:-:S03]  /*3cc0*/  UMOV UR13, URZ ;  /* 0x000000ff000d7c82 */ /* 0x000fc60008000000 */
[----:B------:R-:W3:Y:S01]  /*3cd0*/  LDC R3, c[0x0][0xb0c] ;  /* 0x0002c300ff037b82 */ /* 0x000ee20000000800 */
[----:B--2---:R-:W-:Y:S02]  /*3ce0*/  UISETP.NE.U32.AND UP3, UPT, UR8, URZ, UPT ;  /* 0x000000ff0800728c */ /* 0x004fe4000bf65070 */
[----:B----4-:R-:W-:-:S05]  /*3cf0*/  UISETP.NE.U32.AND UP4, UPT, UR4, URZ, UPT ;  /* 0x000000ff0400728c */ /* 0x010fca000bf85070 */
[----:B------:R-:W2:Y:S01]  /*3d00*/  LDC R18, c[0x0][0xb20] ;  /* 0x0002c800ff127b82 */ /* 0x000ea20000000800 */
[----:B-1----:R-:W-:Y:S01]  /*3d10*/  ISETP.NE.AND P1, PT, R0, 0x1, PT ;  /* 0x000000010000780c */ /* 0x002fe20003f25270 */
[----:B------:R-:W-:Y:S02]  /*3d20*/  UISETP.NE.AND.EX UP3, UPT, UR9, URZ, UPT, UP3 ;  /* 0x000000ff0900728c */ /* 0x000fe4000bf65330 */
[----:B------:R-:W-:-:S04]  /*3d30*/  UISETP.NE.AND.EX UP4, UPT, UR5, URZ, UPT, UP4 ;  /* 0x000000ff0500728c */ /* 0x000fc8000bf85340 */
[----:B------:R-:W1:Y:S08]  /*3d40*/  LDC.64 R30, c[0x0][0x348] ;  /* 0x0000d200ff1e7b82 */ /* 0x000e700000000a00 */
[----:B------:R-:W4:Y:S08]  /*3d50*/  LDC.64 R16, c[0x0][0xb10] ;  /* 0x0002c400ff107b82 */ /* 0x000f300000000a00 */
[----:B------:R-:W1:Y:S08]  /*3d60*/  LDC.64 R6, c[0x0][0xb18] ;  /* 0x0002c600ff067b82 */ /* 0x000e700000000a00 */
[----:B------:R-:W1:Y:S08]  /*3d70*/  LDC.64 R4, c[0x0][0xb28] ;  /* 0x0002ca00ff047b82 */ /* 0x000e700000000a00 */
[----:B--23--:R-:W1:Y:S02]  /*3d80*/  LDC R19, c[0x0][0x374] ;  /* 0x0000dd00ff137b82 */ /* 0x00ce640000000800 */
.L_x_80:
[C---:B------:R-:W-:Y:S02]  /*3d90*/  LEA R0, R28.reuse, UR7, 0x3 ;  /* 0x000000071c007c11 */ /* 0x040fe4000f8e18ff */
[----:B------:R-:W-:Y:S02]  /*3da0*/  SHF.L.U32 R2, R27, 0x1f, RZ ;  /* 0x0000001f1b027819 */ /* 0x000fe400000006ff */
[----:B------:R-:W-:Y:S02]  /*3db0*/  LEA R20, R28, UR7, 0x4 ;  /* 0x000000071c147c11 */ /* 0x000fe4000f8e20ff */
[----:B--2---:R-:W2:Y:S02]  /*3dc0*/  SYNCS.PHASECHK.TRANS64.TRYWAIT P0, [R0+URZ+0xc0], R2 ;  /* 0x0000c002000075a7 */ /* 0x004ea400080011ff */
[----:B--2---:R-:W-:Y:S05]  /*3dd0*/  @!P0 BRA `(.L_x_72) ;  /* 0x00000040004c8947 */ /* 0x004fea0003800000 */
.L_x_154:
[----:B------:R-:W-:Y:S01]  /*3de0*/  ISETP.GE.AND P0, PT, R40, 0x1, PT ;  /* 0x000000012800780c */ /* 0x000fe20003f06270 */
[----:B------:R-:W3:Y:S01]  /*3df0*/  LDS.128 R20, [R20+0x150] ;  /* 0x0001500014147984 */ /* 0x000ee20000000c00 */
[----:B--2---:R-:W-:Y:S01]  /*3e00*/  VIADD R0, R0, 0xd0 ;  /* 0x000000d000007836 */ /* 0x004fe20000000000 */
[----:B------:R-:W-:Y:S01]  /*3e10*/  @!PT LDS RZ, [RZ] ;  /* 0x00000000fffff984 */ /* 0x000fe20000000800 */
[----:B------:R-:W-:Y:S01]  /*3e20*/  @!PT LDS RZ, [RZ] ;  /* 0x00000000fffff984 */ /* 0x000fe20000000800 */
[----:B------:R-:W-:Y:S01]  /*3e30*/  @!PT LDS RZ, [RZ] ;  /* 0x00000000fffff984 */ /* 0x000fe20000000800 */
[----:B------:R-:W-:Y:S01]  /*3e40*/  @!PT LDS RZ, [RZ] ;  /* 0x00000000fffff984 */ /* 0x000fe20000000800 */
[----:B------:R2:W-:Y:S06]  /*3e50*/  MEMBAR.ALL.CTA ;  /* 0x0000000000007992 */ /* 0x0005ec0000008000 */
[----:B--2---:R-:W2:Y:S01]  /*3e60*/  FENCE.VIEW.ASYNC.S ;  /* 0x00000000000073c6 */ /* 0x004ea20000000000 */
[----:B------:R-:W-:Y:S04]  /*3e70*/  PRMT R0, RZ, 0x654, R0 ;  /* 0x00000654ff007816 */ /* 0x000fe80000000000 */
[----:B--2---:R2:W-:Y:S01]  /*3e80*/  SYNCS.ARRIVE.TRANS64.RED.A1T0 RZ, [R0+URZ], RZ ;  /* 0x000000ff00ff79a7 */ /* 0x0045e200081004ff */
[----:B---3--:R-:W-:Y:S11]  /*3e90*/  LOP3.LUT P3, RZ, R22, 0x1, RZ, 0xc0, !PT ;  /* 0x0000000116ff7812 */ /* 0x008ff6000786c0ff */
[----:B------:R-:W-:Y:S02]  /*3ea0*/  @!UPT UIADD3 URZ, UPT, UPT, URZ, URZ, URZ ;  /* 0x000000fffffff290 */ /* 0x000fe4000fffe0ff */
[----:B------:R-:W-:Y:S02]  /*3eb0*/  @P3 MOV R11, R20 ;  /* 0x00000014000b3202 */ /* 0x000fe40000000f00 */
[----:B------:R-:W-:Y:S01]  /*3ec0*/  @P3 LOP3.LUT R10, R21, 0xffff, RZ, 0xc0, !PT ;  /* 0x0000ffff150a3812 */ /* 0x000fe200078ec0ff */
[----:B--2---:R-:W-:Y:S06]  /*3ed0*/  @!P0 BRA `(.L_x_73) ;  /* 0x0000000000a48947 */ /* 0x004fec0003800000 */
[-C--:B-1----:R-:W-:Y:S01]  /*3ee0*/  IMAD.HI.U32 R0, R19, R7.reuse, RZ ;  /* 0x0000000713007227 */ /* 0x082fe200078e00ff */
[----:B------:R-:W-:Y:S02]  /*3ef0*/  ISETP.NE.AND P0, PT, R6, 0x1, PT ;  /* 0x000000010600780c */ /* 0x000fe40003f05270 */
[----:B------:R-:W-:Y:S01]  /*3f00*/  ISETP.NE.AND P2, PT, R40, 0x1, PT ;  /* 0x000000012800780c */ /* 0x000fe20003f45270 */
[----:B----4-:R-:W-:Y:S01]  /*3f10*/  IMAD.HI.U32 R9, R24, R16, RZ ;  /* 0x0000001018097227 */ /* 0x010fe200078e00ff */
[----:B------:R-:W-:Y:S02]  /*3f20*/  SHF.R.U32.HI R0, RZ, R18, R0 ;  /* 0x00000012ff007219 */ /* 0x000fe40000011600 */
[----:B------:R-:W-:Y:S01]  /*3f30*/  ISETP.NE.AND P4, PT, R3, 0x1, PT ;  /* 0x000000010300780c */ /* 0x000fe20003f85270 */
[----:B------:R-:W-:Y:S01]  /*3f40*/  IMAD.HI.U32 R13, R10, R7, RZ ;  /* 0x000000070a0d7227 */ /* 0x000fe200078e00ff */
[----:B------:R-:W-:Y:S02]  /*3f50*/  SHF.R.U32.HI R9, RZ, R17, R9 ;  /* 0x00000011ff097219 */ /* 0x000fe40000011609 */
[----:B------:R-:W-:Y:S01]  /*3f60*/  SEL R0, R19, R0, !P0 ;  /* 0x0000000013007207 */ /* 0x000fe20004000000 */
[----:B------:R-:W-:Y:S01]  /*3f70*/  IMAD.HI.U32 R12, R11, R16, RZ ;  /* 0x000000100b0c7227 */ /* 0x000fe200078e00ff */
[----:B------:R-:W-:Y:S03]  /*3f80*/  SEL R9, R24, R9, !P4 ;  /* 0x0000000918097207 */ /* 0x000fe60006000000 */
[-C--:B------:R-:W-:Y:S01]  /*3f90*/  IMAD.HI.U32 R8, R0, R4.reuse, RZ ;  /* 0x0000000400087227 */ /* 0x080fe200078e00ff */
[----:B------:R-:W-:Y:S03]  /*3fa0*/  SHF.R.U32.HI R12, RZ, R17, R12 ;  /* 0x00000011ff0c7219 */ /* 0x000fe6000001160c */
[----:B------:R-:W-:Y:S01]  /*3fb0*/  IMAD.HI.U32 R2, R9, R4, RZ ;  /* 0x0000000409027227 */ /* 0x000fe200078e00ff */
[-C--:B------:R-:W-:Y:S02]  /*3fc0*/  @P2 SHF.R.U32.HI R0, RZ, R5.reuse, R8 ;  /* 0x00000005ff002219 */ /* 0x080fe40000011608 */
[----:B------:R-:W-:Y:S02]  /*3fd0*/  SHF.R.U32.HI R8, RZ, R18, R13 ;  /* 0x00000012ff087219 */ /* 0x000fe4000001160d */
[----:B------:R-:W-:Y:S01]  /*3fe0*/  @P2 SHF.R.U32.HI R9, RZ, R5, R2 ;  /* 0x00000005ff092219 */ /* 0x000fe20000011602 */
[----:B------:R-:W-:Y:S01]  /*3ff0*/  IMAD R0, R40, R0, RZ ;  /* 0x0000000028007224 */ /* 0x000fe200078e02ff */
[----:B------:R-:W-:Y:S02]  /*4000*/  SEL R8, R10, R8, !P0 ;  /* 0x000000080a087207 */ /* 0x000fe40004000000 */
[----:B------:R-:W-:Y:S01]  /*4010*/  SEL R2, R11, R12, !P4 ;  /* 0x0000000c0b027207 */ /* 0x000fe20006000000 */
[----:B------:R-:W-:Y:S01]  /*4020*/  IMAD R12, R40, R9, RZ ;  /* 0x00000009280c7224 */ /* 0x000fe200078e02ff */
[C---:B------:R-:W-:Y:S01]  /*4030*/  ISETP.GE.AND P0, PT, R8.reuse, R0, PT ;  /* 0x000000000800720c */ /* 0x040fe20003f06270 */
[----:B------:R-:W-:Y:S03]  /*4040*/  IMAD.HI.U32 R0, R8, R4, RZ ;  /* 0x0000000408007227 */ /* 0x000fe600078e00ff */
[----:B------:R-:W-:Y:S02]  /*4050*/  ISETP.GE.OR P0, PT, R2, R12, P0 ;  /* 0x0000000c0200720c */ /* 0x000fe40000706670 */
[-C--:B------:R-:W-:Y:S04]  /*4060*/  SHF.R.U32.HI R0, RZ, R5.reuse, R0 ;  /* 0x00000005ff007219 */ /* 0x080fe80000011600 */
[----:B------:R-:W-:Y:S05]  /*4070*/  SEL R13, R8, R0, !P2 ;  /* 0x00000000080d7207 */ /* 0x000fea0005000000 */
[----:B------:R-:W-:Y:S02]  /*4080*/  IMAD.MOV R12, RZ, RZ, -R13 ;  /* 0x000000ffff0c7224 */ /* 0x000fe400078e0a0d */
[----:B------:R-:W-:Y:S04]  /*4090*/  @!P0 IMAD.HI.U32 R0, R2, R4, RZ ;  /* 0x0000000402008227 */ /* 0x000fe800078e00ff */
[----:B------:R-:W-:Y:S01]  /*40a0*/  IMAD R12, R40, R12, R8 ;  /* 0x0000000c280c7224 */ /* 0x000fe200078e0208 */
[----:B------:R-:W-:Y:S04]  /*40b0*/  @!P0 SHF.R.U32.HI R0, RZ, R5, R0 ;  /* 0x00000005ff008219 */ /* 0x000fe80000011600 */
[----:B------:R-:W-:Y:S04]  /*40c0*/  @!P0 SEL R0, R2, R0, !P2 ;  /* 0x0000000002008207 */ /* 0x000fe80005000000 */
[----:B------:R-:W-:Y:S01]  /*40d0*/  @!P0 IADD3 R13, PT, PT, R13, -R0, RZ ;  /* 0x800000000d0d8210 */ /* 0x000fe20007ffe0ff */
[----:B------:R-:W-:Y:S01]  /*40e0*/  @!P0 IMAD R0, R9, R12, R0 ;  /* 0x0000000c09008224 */ /* 0x000fe200078e0200 */
[----:B------:R-:W-:Y:S01]  /*40f0*/  IADD3 R9, PT, PT, -R8, RZ, RZ ;  /* 0x000000ff08097210 */ /* 0x000fe20007ffe1ff */
[--C-:B------:R-:W-:Y:S02]  /*4100*/  IMAD.MOV R12, RZ, RZ, -R2.reuse ;  /* 0x000000ffff0c7224 */ /* 0x100fe400078e0a02 */
[----:B------:R-:W-:Y:S02]  /*4110*/  @!P0 IMAD R8, R13, R40, R2 ;  /* 0x000000280d088224 */ /* 0x000fe400078e0202 */
[----:B------:R-:W-:Y:S02]  /*4120*/  @!P0 IMAD.MOV.U32 R2, RZ, RZ, R0 ;  /* 0x000000ffff028224 */ /* 0x000fe400078e0000 */
[----:B------:R-:W-:Y:S02]  /*4130*/  IMAD R11, R3, R12, R11 ;  /* 0x0000000c030b7224 */ /* 0x000fe400078e020b */
[----:B------:R-:W-:Y:S02]  /*4140*/  IMAD R10, R6, R9, R10 ;  /* 0x00000009060a7224 */ /* 0x000fe400078e020a */
[----:B------:R-:W-:Y:S02]  /*4150*/  IMAD R11, R2, R3, R11 ;  /* 0x00000003020b7224 */ /* 0x000fe400078e020b */
[----:B------:R-:W-:Y:S02]  /*4160*/  IMAD R10, R8, R6, R10 ;  /* 0x00000006080a7224 */ /* 0x000fe400078e020a */
.L_x_73:
[----:B------:R-:W-:Y:S05]  /*4170*/  BRA.U UP1, `(.L_x_74) ;  /* 0x0000000101107547 */ /* 0x000fea000b800000 */
[----:B------:R-:W-:Y:S04]  /*4180*/  MOV R2, UR6 ;  /* 0x0000000600027c02 */ /* 0x000fe80008000f00 */
[----:B------:R-:W-:Y:S04]  /*4190*/  SHF.L.U32 R2, R2, 0x1f, RZ ;  /* 0x0000001f02027819 */ /* 0x000fe800000006ff */
[----:B------:R-:W2:Y:S02]  /*41a0*/  SYNCS.PHASECHK.TRANS64.TRYWAIT P0, [UR7+0xb8], R2 ;  /* 0x0000b802ff0075a7 */ /* 0x000ea40008001107 */
[----:B--2---:R-:W-:Y:S05]  /*41b0*/  @!P0 BRA `(.L_x_75) ;  /* 0x0000003c00688947 */ /* 0x004fea0003800000 */
.L_x_74:
[----:B------:R-:W-:Y:S02]  /*41c0*/  R2UR UR11, R15 ;  /* 0x000000000f0b72ca */ /* 0x000fe400000e0000 */
[----:B------:R-:W-:Y:S02]  /*41d0*/  R2UR UR10, R14 ;  /* 0x000000000e0a72ca */ /* 0x000fe400000e0000 */
[----:B------:R-:W-:Y:S04]  /*41e0*/  ISETP.NE.U32.AND P2, PT, RZ, UR4, PT ;  /* 0x00000004ff007c0c */ /* 0x000fe8000bf45070 */
[----:B------:R-:W-:Y:S05]  /*41f0*/  ISETP.NE.AND.EX P2, PT, RZ, UR5, PT, P2 ;  /* 0x00000005ff007c0c */ /* 0x000fea000bf45320 */
[----:B------:R-:W-:Y:S02]  /*4200*/  USHF.L.U32 UR11, UR11, 0x7, URZ ;  /* 0x000000070b0b7899 */ /* 0x000fe400080006ff */
[----:B------:R-:W-:Y:S01]  /*4210*/  USHF.L.U32 UR10, UR10, 0x6, URZ ;  /* 0x000000060a0a7899 */ /* 0x000fe200080006ff */
[----:B------:R-:W-:Y:S11]  /*4220*/  BRA.U !UP4, `(.L_x_76) ;  /* 0x000000010c347547 */ /* 0x000ff6000b800000 */
[----:B------:R-:W-:Y:S01]  /*4230*/  UPLOP3.LUT UP0, UPT, UPT, UPT, UP3, 0x80, 0x8 ;  /* 0x000000000008789c */ /* 0x000fe20003f0f030 */
[----:B--2---:R-:W-:Y:S02]  /*4240*/  HFMA2 R0, -RZ, RZ, 0, 5.9604644775390625e-08 ;  /* 0x00000001ff007431 */ /* 0x004fe400000001ff */
[----:B------:R-:W-:Y:S03]  /*4250*/  IMAD.MOV.U32 R88, RZ, RZ, 0x1 ;  /* 0x00000001ff587424 */ /* 0x000fe600078e00ff */
[----:B------:R-:W-:Y:S05]  /*4260*/  PLOP3.LUT P0, PT, PT, PT, UP0, 0x80, 0x8 ;  /* 0x000000000008781c */ /* 0x000fea0003f0f008 */
[----:B------:R-:W2:Y:S01]  /*4270*/  @UP0 LDCU.64 UR14, c[0x0][0x888] ;  /* 0x00011100ff0e07ac */ /* 0x000ea20008000a00 */
[----:B------:R-:W-:Y:S07]  /*4280*/  @UP0 UIMAD UR8, UR36, UR4, URZ ;  /* 0x00000004240802a4 */ /* 0x000fee000f8e02ff */
[----:B------:R-:W-:Y:S01]  /*4290*/  @!P0 PRMT R88, R0, 0x7610, R88 ;  /* 0x0000761000588816 */ /* 0x000fe20000000058 */
[----:B--2---:R-:W-:Y:S03]  /*42a0*/  @UP0 UIMAD.WIDE UR14, UR8, 0x4, UR14 ;  /* 0x00000004080e08a5 */ /* 0x004fe6000f8e020e */
[----:B------:R-:W2:Y:S03]  /*42b0*/  @!UP0 LDCU UR8, c[0x0][0x880] ;  /* 0x00011000ff0887ac */ /* 0x000ea60008000800 */
[----:B------:R-:W-:Y:S01]  /*42c0*/  IMAD.U32 R8, RZ, RZ, UR14 ;  /* 0x0000000eff087e24 */ /* 0x000fe2000f8e00ff */
[----:B------:R-:W-:Y:S05]  /*42d0*/  MOV R9, UR15 ;  /* 0x0000000f00097c02 */ /* 0x000fea0008000f00 */
[----:B-----5:R3:W5:Y:S02]  /*42e0*/  @P0 LDG.E R49, desc[UR46][R8.64] ;  /* 0x0000002e08310981 */ /* 0x020764000c1e1900 */
[----:B--23--:R-:W-:Y:S07]  /*42f0*/  @!P0 IMAD.U32 R49, RZ, RZ, UR8 ;  /* 0x00000008ff318e24 */ /* 0x00cfee000f8e00ff */
.L_x_76:
[----:B-----5:R-:W-:Y:S01]  /*4300*/  @!P2 FSETP.EQ.AND P0, PT, R49, RZ, PT ;  /* 0x000000ff3100a20b */ /* 0x020fe20003f02000 */
[----:B------:R-:W-:Y:S01]  /*4310*/  @!UPT UIADD3 URZ, UPT, UPT, URZ, URZ, URZ ;  /* 0x000000fffffff290 */ /* 0x000fe2000fffe0ff */
[----:B------:R-:W-:Y:S11]  /*4320*/  @!P2 BRA `(.L_x_77) ;  /* 0x000000000014a947 */ /* 0x000ff60003800000 */
[----:B------:R-:W-:Y:S02]  /*4330*/  LOP3.LUT P2, RZ, R88, 0xff, RZ, 0xc0, !PT ;  /* 0x000000ff58ff7812 */ /* 0x000fe4000784c0ff */
[----:B------:R-:W-:Y:S04]  /*4340*/  PLOP3.LUT P0, PT, PT, PT, UP0, 0x80, 0x8 ;  /* 0x000000000008781c */ /* 0x000fe80003f0f008 */
[----:B------:R-:W-:Y:S07]  /*4350*/  PLOP3.LUT P0, PT, P0, PT, PT, 0x8, 0x80 ;  /* 0x000000000080781c */ /* 0x000fee000070e170 */
[----:B------:R-:W-:Y:S11]  /*4360*/  @P2 FSETP.EQ.AND P0, PT, R49, RZ, PT ;  /* 0x000000ff3100220b */ /* 0x000ff60003f02000 */
[----:B------:R-:W-:Y:S02]  /*4370*/  @!UPT UIADD3 URZ, UPT, UPT, URZ, URZ, URZ ;  /* 0x000000fffffff290 */ /* 0x000fe4000fffe0ff */
.L_x_77:
[----:B------:R-:W-:Y:S01]  /*4380*/  ULEA UR15, UR13, UR7, 0x3 ;  /* 0x000000070d0f7291 */ /* 0x000fe2000f8e18ff */
[----:B------:R-:W-:Y:S02]  /*4390*/  SHF.L.U32 R9, R29, 0x1f, RZ ;  /* 0x0000001f1d097819 */ /* 0x000fe400000006ff */
[----:B------:R-:W-:Y:S04]  /*43a0*/  ELECT P4, URZ, PT ;  /* 0x0000000000ff782f */ /* 0x000fe80003880000 */
[----:B------:R-:W-:Y:S02]  /*43b0*/  PLOP3.LUT P4, PT, P0, P4, PT, 0xf2, 0x2f ;  /* 0x00000000002f781c */ /* 0x000fe40000789e72 */
[----:B------:R-:W3:Y:S11]  /*43c0*/  SYNCS.PHASECHK.TRANS64.TRYWAIT P2, [UR15+0x98], R9 ;  /* 0x00009809ff0075a7 */ /* 0x000ef6000804110f */
[----:B-1----:R-:W-:Y:S05]  /*43d0*/  @!P4 IADD3 R8, P0, PT, R30, 0x580, RZ ;  /* 0x000005801e08c810 */ /* 0x002fea0007f1e0ff */
[----:B--2---:R-:W-:Y:S01]  /*43e0*/  @!P4 IMAD.X R2, RZ, RZ, R31, P0 ;  /* 0x000000ffff02c224 */ /* 0x004fe200000e061f */
[----:B---3--:R-:W-:Y:S07]  /*43f0*/  @!P2 BRA `(.L_x_78) ;  /* 0x0000003800f0a947 */ /* 0x008fee0003800000 */
.L_x_157:
[----:B------:R-:W2:Y:S01]  /*4400*/  LDC.64 R12, c[0x0][0xb18] ;  /* 0x0002c600ff0c7b82 */ /* 0x000ea20000000a00 */
[----:B------:R-:W-:Y:S01]  /*4410*/  @!P4 R2UR UR8, R2 ;  /* 0x000000000208c2ca */ /* 0x000fe200000e0000 */
[----:B------:R-:W-:Y:S01]  /*4420*/  VOTEU.ALL UP2, P4 ;  /* 0x0000000000ff7886 */ /* 0x000fe20002040000 */
[----:B------:R-:W-:Y:S01]  /*4430*/  @!P4 R2UR UR9, R8 ;  /* 0x000000000809c2ca */ /* 0x000fe200000e0000 */
[----:B------:R-:W-:Y:S01]  /*4440*/  VOTEU.ALL UP1, P4 ;  /* 0x0000000000ff7886 */ /* 0x000fe20002020000 */
[----:B-1----:R-:W-:Y:S03]  /*4450*/  @!P4 IMAD.MOV.U32 R0, RZ, RZ, 0x2000 ;  /* 0x00002000ff00c424 */ /* 0x002fe600078e00ff */
[----:B------:R-:W1:Y:S01]  /*4460*/  @!P1 LDC R2, c[0x0][0xb0c] ;  /* 0x0002c300ff029b82 */ /* 0x000e620000000800 */
[----:B------:R-:W-:Y:S01]  /*4470*/  UMOV UR20, 0x0 ;  /* 0x0000000000147882 */ /* 0x000fe20000000000 */
[----:B------:R-:W-:Y:S01]  /*4480*/  UMOV UR21, 0x10000000 ;  /* 0x1000000000157882 */ /* 0x000fe20000000000 */
[----:B------:R-:W-:Y:S01]  /*4490*/  UMOV UR12, UR36 ;  /* 0x00000024000c7c82 */ /* 0x000fe20008000000 */
[----:B------:R-:W-:Y:S01]  /*44a0*/  UIADD3 UR14, UPT, UPT, UR13, 0x1, URZ ;  /* 0x000000010d0e7890 */ /* 0x000fe2000fffe0ff */
[----:B------:R-:W-:Y:S01]  /*44b0*/  @P3 SHF.R.U32.HI R26, RZ, 0x10, R21 ;  /* 0x00000010ff1a3819 */ /* 0x000fe20000011615 */
[----:B------:R-:W-:Y:S02]  /*44c0*/  VIADD R28, R28, 0x1 ;  /* 0x000000011c1c7836 */ /* 0x000fe40000000000 */
[----:B------:R-:W-:Y:S01]  /*44d0*/  IMAD.U32 R9, RZ, RZ, UR8 ;  /* 0x00000008ff097e24 */ /* 0x000fe2000f8e00ff */
[----:B------:R-:W-:Y:S01]  /*44e0*/  @!UP2 ULEA UR8, UR13, UR7, 0xd ;  /* 0x000000070d08a291 */ /* 0x000fe2000f8e68ff */
[----:B------:R-:W-:Y:S01]  /*44f0*/  IMAD.U32 R8, RZ, RZ, UR9 ;  /* 0x00000009ff087e24 */ /* 0x000fe2000f8e00ff */
[----:B------:R-:W-:Y:S02]  /*4500*/  UIADD3 UR9, UPT, UPT, UR15, 0x80, URZ ;  /* 0x000000800f097890 */ /* 0x000fe4000fffe0ff */
[----:B------:R-:W-:Y:S01]  /*4510*/  @!P4 R2UR UR19, R9 ;  /* 0x000000000913c2ca */ /* 0x000fe200000e0000 */
[----:B------:R-:W-:Y:S01]  /*4520*/  @!UP2 UIADD3 UR8, UPT, UPT, UR8, 0x200, URZ ;  /* 0x000002000808a890 */ /* 0x000fe2000fffe0ff */
[----:B------:R-:W-:Y:S01]  /*4530*/  @!P4 R2UR UR18, R8 ;  /* 0x000000000812c2ca */ /* 0x000fe200000e0000 */
[----:B------:R-:W-:Y:S01]  /*4540*/  UISETP.NE.AND UP5, UPT, UR14, 0x3, UPT ;  /* 0x000000030e00788c */ /* 0x000fe2000bfa5270 */
[----:B------:R-:W3:Y:S01]  /*4550*/  LDC.64 R8, c[0x0][0xb10] ;  /* 0x0002c400ff087b82 */ /* 0x000ee20000000a00 */
[----:B------:R-:W-:Y:S02]  /*4560*/  UPRMT UR16, UR37, 0x654, UR9 ;  /* 0x0000065425107896 */ /* 0x000fe40008000009 */
[----:B------:R-:W-:Y:S02]  /*4570*/  USEL UR17, URZ, 0x1, UP5 ;  /* 0x00000001ff117887 */ /* 0x000fe4000a800000 */
[----:B------:R-:W-:Y:S04]  /*4580*/  USEL UR14, UR14, URZ, UP5 ;  /* 0x000000ff0e0e7287 */ /* 0x000fe8000a800000 */
[----:B------:R-:W-:Y:S01]  /*4590*/  ULEA UR13, UR14, UR7, 0x3 ;  /* 0x000000070e0d7291 */ /* 0x000fe2000f8e18ff */
[----:B------:R-:W-:Y:S01]  /*45a0*/  LOP3.LUT R29, R29, UR17, RZ, 0x3c, !PT ;  /* 0x000000111d1d7c12 */ /* 0x000fe2000f8e3cff */
[----:B------:R1:W-:Y:S01]  /*45b0*/  @!UP1 UTMALDG.3D [UR8], [UR18], desc[UR20] ;  /* 0x00001408120095b4 */ /* 0x0003e20008011000 */
[----:B------:R5:W-:Y:S02]  /*45c0*/  @!P4 SYNCS.ARRIVE.TRANS64.RED.A0TR RZ, [UR15+0x80], R0 ;  /* 0x00008000ffffc9a7 */ /* 0x000be4000830040f */
[----:B------:R-:W-:Y:S01]  /*45d0*/  SHF.L.U32 R14, R29, 0x1f, RZ ;  /* 0x0000001f1d0e7819 */ /* 0x000fe200000006ff */
[C---:B---3--:R-:W-:Y:S01]  /*45e0*/  @!P1 IMAD.HI.U32 R8, R11.reuse, R8, RZ ;  /* 0x000000080b089227 */ /* 0x048fe200078e00ff */
[----:B--2---:R-:W-:Y:S02]  /*45f0*/  @!P1 ISETP.NE.AND P0, PT, R12, 0x1, PT ;  /* 0x000000010c00980c */ /* 0x004fe40003f05270 */
[----:B-1----:R-:W-:Y:S01]  /*4600*/  @!P1 ISETP.NE.AND P2, PT, R2, 0x1, PT ;  /* 0x000000010200980c */ /* 0x002fe20003f45270 */
[----:B------:R-:W-:Y:S01]  /*4610*/  SYNCS.ARRIVE.TRANS64.RED.A1T0 RZ, [UR16], RZ ;  /* 0x000000ffffff79a7 */ /* 0x000fe20008100410 */
[C---:B------:R-:W-:Y:S01]  /*4620*/  @!P1 IMAD.HI.U32 R13, R10.reuse, R13, RZ ;  /* 0x0000000d0a0d9227 */ /* 0x040fe200078e00ff */
[----:B------:R-:W-:Y:S04]  /*4630*/  @!P1 SHF.R.U32.HI R8, RZ, R9, R8 ;  /* 0x00000009ff089219 */ /* 0x000fe80000011608 */
[----:B------:R-:W-:Y:S01]  /*4640*/  @!P1 SEL R8, R11, R8, !P2 ;  /* 0x000000080b089207 */ /* 0x000fe20005000000 */
[----:B------:R-:W1:Y:S01]  /*4650*/  SYNCS.PHASECHK.TRANS64.TRYWAIT P5, [UR13+0x98], R14 ;  /* 0x0000980eff0075a7 */ /* 0x000e6200080a110d */
[----:B-----5:R-:W2:Y:S02]  /*4660*/  @!P1 LDC R0, c[0x0][0xb20] ;  /* 0x0002c800ff009b82 */ /* 0x020ea40000000800 */
[----:B--2---:R-:W-:Y:S04]  /*4670*/  @!P1 SHF.R.U32.HI R0, RZ, R0, R13 ;  /* 0x00000000ff009219 */ /* 0x004fe8000001160d */
[----:B------:R-:W-:Y:S05]  /*4680*/  @!P1 SEL R9, R10, R0, !P0 ;  /* 0x000000000a099207 */ /* 0x000fea0004000000 */
[----:B------:R-:W-:Y:S02]  /*4690*/  @!P1 IMAD.IADD R0, R9, 0x1, -R8 ;  /* 0x0000000109009824 */ /* 0x000fe400078e0a08 */
[----:B------:R-:W-:Y:S02]  /*46a0*/  @!P1 IMAD.IADD R8, R8, 0x1, -R9 ;  /* 0x0000000108089824 */ /* 0x000fe400078e0a09 */
[----:B------:R-:W-:Y:S02]  /*46b0*/  @!P1 IMAD R11, R0, R2, R11 ;  /* 0x00000002000b9224 */ /* 0x000fe400078e020b */
[----:B------:R-:W-:Y:S01]  /*46c0*/  @!P1 IMAD R10, R8, R12, R10 ;  /* 0x0000000c080a9224 */ /* 0x000fe200078e020a */
[----:B-1----:R-:W-:Y:S06]  /*46d0*/  @!P5 BRA `(.L_x_79) ;  /* 0x000000380050d947 */ /* 0x002fec0003800000 */
.L_x_159:
[----:B------:R-:W-:Y:S01]  /*46e0*/  @!P4 IADD3 R2, P0, PT, R30, 0x580, RZ ;  /* 0x000005801e02c810 */ /* 0x000fe20007f1e0ff */
[----:B------:R-:W-:Y:S01]  /*46f0*/  UMOV UR18, 0x0 ;  /* 0x0000000000127882 */ /* 0x000fe20000000000 */
[----:B------:R-:W-:Y:S01]  /*4700*/  UMOV UR19, 0x10000000 ;  /* 0x1000000000137882 */ /* 0x000fe20000000000 */
[----:B------:R-:W-:Y:S01]  /*4710*/  VOTEU.ALL UP1, P4 ;  /* 0x0000000000ff7886 */ /* 0x000fe20002020000 */
[----:B------:R-:W-:Y:S01]  /*4720*/  @!P4 R2UR UR9, R2 ;  /* 0x000000000209c2ca */ /* 0x000fe200000e0000 */
[----:B-1----:R-:W-:Y:S01]  /*4730*/  @!P4 IMAD.X R0, RZ, RZ, R31, P0 ;  /* 0x000000ffff00c224 */ /* 0x002fe200000e061f */
[----:B------:R-:W-:Y:S01]  /*4740*/  UMOV UR12, UR36 ;  /* 0x00000024000c7c82 */ /* 0x000fe20008000000 */
[----:B------:R-:W-:Y:S01]  /*4750*/  @P3 R2UR UR36, R26 ;  /* 0x000000001a2432ca */ /* 0x000fe200000e0000 */
[----:B------:R-:W-:Y:S01]  /*4760*/  @!UP1 ULEA UR15, UR14, UR7, 0xd ;  /* 0x000000070e0f9291 */ /* 0x000fe2000f8e68ff */
[----:B------:R-:W-:Y:S01]  /*4770*/  ISETP.NE.AND P0, PT, R28, 0x2, PT ;  /* 0x000000021c00780c */ /* 0x000fe20003f05270 */
[----:B------:R-:W-:Y:S01]  /*4780*/  @!UP1 UIADD3 UR10, UPT, UPT, UR10, 0x20, URZ ;  /* 0x000000200a0a9890 */ /* 0x000fe2000fffe0ff */
[----:B------:R-:W-:Y:S01]  /*4790*/  @!P4 R2UR UR8, R0 ;  /* 0x000000000008c2ca */ /* 0x000fe200000e0000 */
[----:B------:R-:W-:Y:S01]  /*47a0*/  IMAD.IADD R14, R10, 0x1, R86 ;  /* 0x000000010a0e7824 */ /* 0x000fe200078e0256 */
[----:B------:R-:W-:Y:S01]  /*47b0*/  SEL R0, RZ, 0x1, P0 ;  /* 0x00000001ff007807 */ /* 0x000fe20000000000 */
[----:B------:R-:W-:Y:S01]  /*47c0*/  IMAD.IADD R15, R11, 0x1, R87 ;  /* 0x000000010b0f7824 */ /* 0x000fe200078e0257 */
[----:B------:R-:W-:Y:S02]  /*47d0*/  SEL R28, R28, RZ, P0 ;  /* 0x000000ff1c1c7207 */ /* 0x000fe40000000000 */
[----:B------:R-:W-:Y:S01]  /*47e0*/  IMAD.U32 R8, RZ, RZ, UR9 ;  /* 0x00000009ff087e24 */ /* 0x000fe2000f8e00ff */
[----:B------:R-:W-:Y:S01]  /*47f0*/  UIADD3 UR9, UPT, UPT, UR13, 0x80, URZ ;  /* 0x000000800d097890 */ /* 0x000fe2000fffe0ff */
[----:B------:R-:W-:Y:S03]  /*4800*/  LOP3.LUT R27, R27, R0, RZ, 0x3c, !PT ;  /* 0x000000001b1b7212 */ /* 0x000fe600078e3cff */
[----:B------:R-:W-:Y:S02]  /*4810*/  @!P4 R2UR UR16, R8 ;  /* 0x000000000810c2ca */ /* 0x000fe400000e0000 */
[----:B------:R-:W-:Y:S01]  /*4820*/  IMAD.U32 R9, RZ, RZ, UR8 ;  /* 0x00000008ff097e24 */ /* 0x000fe2000f8e00ff */
[----:B------:R-:W-:Y:S01]  /*4830*/  @!UP1 UIADD3 UR8, UPT, UPT, UR15, 0x200, URZ ;  /* 0x000002000f089890 */ /* 0x000fe2000fffe0ff */
[----:B------:R-:W-:Y:S01]  /*4840*/  VOTEU.ALL UP1, P4 ;  /* 0x0000000000ff7886 */ /* 0x000fe20002020000 */
[----:B------:R-:W-:Y:S02]  /*4850*/  UPRMT UR15, UR37, 0x654, UR9 ;  /* 0x00000654250f7896 */ /* 0x000fe40008000009 */
[----:B------:R-:W-:Y:S11]  /*4860*/  @!P4 R2UR UR17, R9 ;  /* 0x000000000911c2ca */ /* 0x000ff600000e0000 */
[----:B------:R-:W-:Y:S02]  /*4870*/  @!UPT UIADD3 URZ, UPT, UPT, URZ, URZ, URZ ;  /* 0x000000fffffff290 */ /* 0x000fe4000fffe0ff */
[----:B------:R2:W-:Y:S01]  /*4880*/  @!UP1 UTMALDG.3D [UR8], [UR16], desc[UR18] ;  /* 0x00001208100095b4 */ /* 0x0005e20008011000 */
[----:B------:R2:W-:Y:S01]  /*4890*/  @!P4 SYNCS.ARRIVE.TRANS64.RED.A0TR RZ, [UR13+0x80], R25 ;  /* 0x00008019ffffc9a7 */ /* 0x0005e2000830040d */
[----:B------:R-:W-:Y:S04]  /*48a0*/  UIADD3 UR13, UPT, UPT, UR14, 0x1, URZ ;  /* 0x000000010e0d7890 */ /* 0x000fe8000fffe0ff */
[----:B------:R-:W-:Y:S04]  /*48b0*/  UISETP.NE.AND UP1, UPT, UR13, 0x3, UPT ;  /* 0x000000030d00788c */ /* 0x000fe8000bf25270 */
[----:B------:R-:W-:Y:S02]  /*48c0*/  USEL UR14, URZ, 0x1, UP1 ;  /* 0x00000001ff0e7887 */ /* 0x000fe40008800000 */
[----:B------:R-:W-:Y:S02]  /*48d0*/  USEL UR13, UR13, URZ, UP1 ;  /* 0x000000ff0d0d7287 */ /* 0x000fe40008800000 */
[----:B------:R-:W-:Y:S02]  /*48e0*/  UPLOP3.LUT UP1, UPT, UPT, UPT, UPT, 0x80, 0x8 ;  /* 0x000000000008789c */ /* 0x000fe40003f2f070 */
[----:B------:R-:W-:Y:S01]  /*48f0*/  LOP3.LUT R29, R29, UR14, RZ, 0x3c, !PT ;  /* 0x0000000e1d1d7c12 */ /* 0x000fe2000f8e3cff */
[----:B------:R-:W-:Y:S01]  /*4900*/  SYNCS.ARRIVE.TRANS64.RED.A1T0 RZ, [UR15], RZ ;  /* 0x000000ffffff79a7 */ /* 0x000fe2000810040f */
[----:B------:R-:W-:Y:S07]  /*4910*/  @P3 BRA `(.L_x_80) ;  /* 0xfffffff4001c3947 */ /* 0x000fee000383ffff */
[----:B------:R-:W-:Y:S01]  /*4920*/  UIADD3 UR7, UPT, UPT, UR7, 0x98, URZ ;  /* 0x0000009807077890 */ /* 0x000fe2000fffe0ff */
[----:B------:R-:W-:-:S03]  /*4930*/  SHF.L.U32 R2, R29, 0x1f, RZ ;  /* 0x0000001f1d027819 */ /* 0x000fc600000006ff */
[----:B------:R-:W-:-:S09]  /*4940*/  ULEA UR4, UR13, UR7, 0x3 ;  /* 0x000000070d047291 */ /* 0x000fd2000f8e18ff */
[----:B------:R-:W1:Y:S02]  /*4950*/  SYNCS.PHASECHK.TRANS64.TRYWAIT P0, [UR4], R2 ;  /* 0x00000002ff0075a7 */ /* 0x000e640008001104 */
[----:B-1----:R-:W-:Y:S05]  /*4960*/  @!P0 BRA `(.L_x_81) ;  /* 0x0000003400c48947 */ /* 0x002fea0003800000 */
.L_x_161:
        /* <DEDUP_REMOVED lines=9> */
.L_x_163:
[----:B------:R-:W-:-:S04]  /*4a00*/  UIADD3 UR5, UPT, UPT, UR5, 0x1, URZ ;  /* 0x0000000105057890 */ /* 0x000fc8000fffe0ff */
[----:B------:R-:W-:-:S04]  /*4a10*/  UISETP.NE.AND UP0, UPT, UR5, 0x3, UPT ;  /* 0x000000030500788c */ /* 0x000fc8000bf05270 */
[----:B------:R-:W-:Y:S02]  /*4a20*/  USEL UR4, URZ, 0x1, UP0 ;  /* 0x00000001ff047887 */ /* 0x000fe40008000000 */
[----:B------:R-:W-:-:S04]  /*4a30*/  USEL UR5, UR5, URZ, UP0 ;  /* 0x000000ff05057287 */ /* 0x000fc80008000000 */
[----:B------:R-:W-:Y:S01]  /*4a40*/  ULEA UR5, UR5, UR7, 0x3 ;  /* 0x0000000705057291 */ /* 0x000fe2000f8e18ff */
[----:B-1----:R-:W-:-:S04]  /*4a50*/  LOP3.LUT R2, R29, UR4, RZ, 0x3c, !PT ;  /* 0x000000041d027c12 */ /* 0x002fc8000f8e3cff */
[----:B------:R-:W-:Y:S01]  /*4a60*/  SHF.L.U32 R2, R2, 0x1f, RZ ;  /* 0x0000001f02027819 */ /* 0x000fe200000006ff */
[----:B------:R-:W-:-:S07]  /*4a70*/  IMAD.U32 R0, RZ, RZ, UR5 ;  /* 0x00000005ff007e24 */ /* 0x000fce000f8e00ff */
.L_x_83:
[----:B-1----:R1:W3:Y:S02]  /*4a80*/  SYNCS.PHASECHK.TRANS64.TRYWAIT P0, [R0+URZ], R2 ;  /* 0x00000002000075a7 */ /* 0x0022e400080011ff */
[----:B---3--:R-:W-:Y:S05]  /*4a90*/  @!P0 NANOSLEEP.SYNCS 0x989680 ;  /* 0x009896800000895d */ /* 0x008fea0003900000 */
[----:B------:R-:W3:Y:S02]  /*4aa0*/  @!P0 SYNCS.PHASECHK.TRANS64 P0, [R0+URZ], R2 ;  /* 0x00000002000085a7 */ /* 0x000ee400080010ff */
[----:B--23--:R-:W-:Y:S05]  /*4ab0*/  @P0 EXIT ;  /* 0x000000000000094d */ /* 0x00cfea0003800000 */
[----:B------:R-:W-:Y:S05]  /*4ac0*/  BRA `(.L_x_83) ;  /* 0xfffffffc00ec7947 */ /* 0x000fea000383ffff */
.L_x_71:
[----:B------:R-:W-:-:S06]  /*4ad0*/  UISETP.GE.AND UP1, UPT, UR8, 0x4, UPT ;  /* 0x000000040800788c */ /* 0x000fcc000bf26270 */
[----:B------:R-:W-:-:S13]  /*4ae0*/  PLOP3.LUT P0, PT, PT, PT, UP1, 0x80, 0x8 ;  /* 0x000000000008781c */ /* 0x000fda0003f0f018 */
[----:B------:R-:W-:Y:S05]  /*4af0*/  @!P0 EXIT ;  /* 0x000000000000894d */ /* 0x000fea0003800000 */
[----:B------:R-:W-:Y:S01]  /*4b00*/  BAR.SYNC.DEFER_BLOCKING 0x6, 0xa0 ;  /* 0x0182800000007b1d */ /* 0x000fe20000010000 */
[C---:B------:R-:W-:Y:S01]  /*4b10*/  IMAD.SHL.U32 R2, R93.reuse, 0x20, RZ ;  /* 0x000000205d027824 */ /* 0x040fe200078e00ff */
[C---:B------:R-:W-:Y:S01]  /*4b20*/  LOP3.LUT R94, R93.reuse, 0x2, RZ, 0xc0, !PT ;  /* 0x000000025d5e7812 */ /* 0x040fe200078ec0ff */
[C---:B------:R-:W-:Y:S01]  /*4b30*/  IMAD.SHL.U32 R99, R93.reuse, 0x4, RZ ;  /* 0x000000045d637824 */ /* 0x040fe200078e00ff */
[C---:B------:R-:W-:Y:S01]  /*4b40*/  LOP3.LUT R100, R93.reuse, 0x60, RZ, 0xc0, !PT ;  /* 0x000000605d647812 */ /* 0x040fe200078ec0ff */
[C---:B------:R-:W-:Y:S01]  /*4b50*/  IMAD.U32 R46, R93.reuse, 0x10000, RZ ;  /* 0x000100005d2e7824 */ /* 0x040fe200078e00ff */
[----:B------:R-:W-:Y:S02]  /*4b60*/  UMOV UR48, 0x400 ;  /* 0x0000040000307882 */ /* 0x000fe40000000000 */
[----:B------:R-:W1:Y:S01]  /*4b70*/  LDC R91, c[0x0][0x370] ;  /* 0x0000dc00ff5b7b82 */ /* 0x000e620000000800 */
[----:B------:R-:W-:Y:S01]  /*4b80*/  ULEA UR48, UR37, UR48, 0x18 ;  /* 0x0000003025307291 */ /* 0x000fe2000f8ec0ff */
[----:B------:R-:W-:Y:S01]  /*4b90*/  LOP3.LUT R3, R2, 0xc0, RZ, 0xc0, !PT ;  /* 0x000000c002037812 */ /* 0x000fe200078ec0ff */
[----:B------:R-:W-:Y:S01]  /*4ba0*/  IMAD.MOV.U32 R45, RZ, RZ, RZ ;  /* 0x000000ffff2d7224 */ /* 0x000fe200078e00ff */
[----:B------:R-:W-:Y:S01]  /*4bb0*/  LOP3.LUT R93, R93, 0x4, RZ, 0xc0, !PT ;  /* 0x000000045d5d7812 */ /* 0x000fe200078ec0ff */
[----:B------:R-:W-:Y:S01]  /*4bc0*/  UIADD3 UR52, UPT, UPT, UR48, 0x200, URZ ;  /* 0x0000020030347890 */ /* 0x000fe2000fffe0ff */
[----:B------:R-:W-:-:S02]  /*4bd0*/  LOP3.LUT R99, R3, 0x18, R99, 0xf8, !PT ;  /* 0x0000001803637812 */ /* 0x000fc400078ef863 */
[----:B------:R-:W-:Y:S01]  /*4be0*/  CS2R R96, SRZ ;  /* 0x0000000000607805 */ /* 0x000fe2000001ff00 */
[----:B------:R-:W2:Y:S01]  /*4bf0*/  LDC R42, c[0x0][0xb0c] ;  /* 0x0002c300ff2a7b82 */ /* 0x000ea20000000800 */
[----:B------:R-:W-:Y:S01]  /*4c00*/  LOP3.LUT R46, R46, 0x600000, RZ, 0xc0, !PT ;  /* 0x006000002e2e7812 */ /* 0x000fe200078ec0ff */
[----:B------:R-:W-:Y:S01]  /*4c10*/  IMAD.MOV.U32 R103, RZ, RZ, RZ ;  /* 0x000000ffff677224 */ /* 0x000fe200078e00ff */
[----:B------:R-:W-:Y:S01]  /*4c20*/  IADD3 R98, PT, PT, -R93, 0x2, RZ ;  /* 0x000000025d627810 */ /* 0x000fe20007ffe1ff */
[----:B------:R-:W-:Y:S01]  /*4c30*/  IMAD.MOV R94, RZ, RZ, -R94 ;  /* 0x000000ffff5e7224 */ /* 0x000fe200078e0a5e */
[----:B------:R-:W-:Y:S01]  /*4c40*/  LOP3.LUT R99, R99, 0xf20, R2, 0xf8, !PT ;  /* 0x00000f2063637812 */ /* 0x000fe200078ef802 */
[----:B------:R-:W-:Y:S01]  /*4c50*/  IMAD.MOV R93, RZ, RZ, -R93 ;  /* 0x000000ffff5d7224 */ /* 0x000fe200078e0a5d */
[----:B------:R-:W4:Y:S01]  /*4c60*/  LDCU.64 UR54, c[0x0][0x348] ;  /* 0x00006900ff3677ac */ /* 0x000f220008000a00 */
[----:B------:R-:W1:Y:S01]  /*4c70*/  LDC R89, c[0x0][0xb20] ;  /* 0x0002c800ff597b82 */ /* 0x000e620000000800 */
[----:B------:R-:W3:Y:S01]  /*4c80*/  LDS R0, [UR48+0x170] ;  /* 0x00017030ff007984 */ /* 0x000ee20008000800 */
[----:B------:R-:W-:Y:S01]  /*4c90*/  IMAD.SHL.U32 R98, R98, 0x10, RZ ;  /* 0x0000001062627824 */ /* 0x000fe200078e00ff */
[----:B------:R-:W-:Y:S01]  /*4ca0*/  LEA R99, R99, UR52, 0x1 ;  /* 0x0000003463637c11 */ /* 0x000fe2000f8e08ff */
[----:B------:R-:W-:Y:S01]  /*4cb0*/  UMOV UR51, 0x1 ;  /* 0x0000000100337882 */ /* 0x000fe20000000000 */
[----:B------:R-:W-:Y:S01]  /*4cc0*/  UMOV UR56, URZ ;  /* 0x000000ff00387c82 */ /* 0x000fe20008000000 */
[----:B------:R-:W1:Y:S02]  /*4cd0*/  LDCU.64 UR38, c[0x0][0x888] ;  /* 0x00011100ff2677ac */ /* 0x000e640008000a00 */
[----:B------:R-:W1:Y:S01]  /*4ce0*/  LDC R41, c[0x0][0xb30] ;  /* 0x0002cc00ff297b82 */ /* 0x000e620000000800 */
[----:B------:R-:W1:Y:S01]  /*4cf0*/  LDCU.64 UR44, c[0x0][0x890] ;  /* 0x00011200ff2c77ac */ /* 0x000e620008000a00 */
[----:B------:R-:W-:Y:S01]  /*4d00*/  UMOV UR50, URZ ;  /* 0x000000ff00327c82 */ /* 0x000fe20008000000 */
[----:B------:R-:W-:-:S05]  /*4d10*/  UMOV UR49, URZ ;  /* 0x000000ff00317c82 */ /* 0x000fca0008000000 */
[----:B------:R-:W1:Y:S08]  /*4d20*/  LDC.64 R84, c[0x0][0xb10] ;  /* 0x0002c400ff547b82 */ /* 0x000e700000000a00 */
[----:B------:R-:W1:Y:S08]  /*4d30*/  LDC.64 R38, c[0x0][0xb18] ;  /* 0x0002c600ff267b82 */ /* 0x000e700000000a00 */
[----:B------:R-:W1:Y:S08]  /*4d40*/  LDC.64 R36, c[0x0][0xb28] ;  /* 0x0002ca00ff247b82 */ /* 0x000e700000000a00 */
[----:B------:R-:W1:Y:S01]  /*4d50*/  LDC.64 R82, c[0x0][0x8b0] ;  /* 0x00022c00ff527b82 */ /* 0x000e620000000a00 */
[----:B---3--:R-:W-:-:S07]  /*4d60*/  IMAD.IADD R46, R0, 0x1, R46 ;  /* 0x00000001002e7824 */ /* 0x008fce00078e022e */
[----:B------:R-:W3:Y:S08]  /*4d70*/  LDC.64 R80, c[0x0][0x8a8] ;  /* 0x00022a00ff507b82 */ /* 0x000ef00000000a00 */
[----:B--2-4-:R-:W1:Y:S02]  /*4d80*/  LDC R90, c[0x0][0x374] ;  /* 0x0000dd00ff5a7b82 */ /* 0x014e640000000800 */
.L_x_114:
[C---:B------:R-:W-:Y:S02]  /*4d90*/  LEA R0, R103.reuse, UR48, 0x3 ;  /* 0x0000003067007c11 */ /* 0x040fe4000f8e18ff */
[----:B------:R-:W-:Y:S02]  /*4da0*/  SHF.L.U32 R2, R96, 0x1f, RZ ;  /* 0x0000001f60027819 */ /* 0x000fe400000006ff */
[----:B------:R-:W-:Y:S02]  /*4db0*/  LEA R16, R103, UR48, 0x4 ;  /* 0x0000003067107c11 */ /* 0x000fe4000f8e20ff */
[----:B------:R-:W2:Y:S02]  /*4dc0*/  SYNCS.PHASECHK.TRANS64.TRYWAIT P0, [R0+URZ+0xc0], R2 ;  /* 0x0000c002000075a7 */ /* 0x000ea400080011ff */
[----:B--2---:R-:W-:Y:S05]  /*4dd0*/  @!P0 BRA `(.L_x_84) ;  /* 0x0000003000d88947 */ /* 0x004fea0003800000 */
.L_x_164:
[----:B------:R-:W4:Y:S01]  /*4de0*/  LDC.64 R10, c[0x0][0xb10] ;  /* 0x0002c400ff0a7b82 */ /* 0x000f220000000a00 */
[----:B------:R-:W3:Y:S01]  /*4df0*/  LDS.128 R16, [R16+0x150] ;  /* 0x0001500010107984 */ /* 0x000ee20000000c00 */
[----:B-1----:R-:W-:Y:S01]  /*4e00*/  ISETP.NE.AND P1, PT, R41, 0x1, PT ;  /* 0x000000012900780c */ /* 0x002fe20003f25270 */
[----:B--2---:R-:W-:Y:S01]  /*4e10*/  VIADD R0, R0, 0xd0 ;  /* 0x000000d000007836 */ /* 0x004fe20000000000 */
[----:B------:R-:W-:Y:S04]  /*4e20*/  ISETP.GE.AND P0, PT, R40, 0x1, PT ;  /* 0x000000012800780c */ /* 0x000fe80003f06270 */
[----:B------:R-:W1:Y:S01]  /*4e30*/  LDC.64 R8, c[0x0][0xb18] ;  /* 0x0002c600ff087b82 */ /* 0x000e620000000a00 */
[----:B------:R-:W-:Y:S01]  /*4e40*/  PRMT R0, RZ, 0x654, R0 ;  /* 0x00000654ff007816 */ /* 0x000fe20000000000 */
[----:B------:R-:W-:Y:S01]  /*4e50*/  @!PT LDS RZ, [RZ] ;  /* 0x00000000fffff984 */ /* 0x000fe20000000800 */
[----:B------:R-:W-:Y:S01]  /*4e60*/  @!PT LDS RZ, [RZ] ;  /* 0x00000000fffff984 */ /* 0x000fe20000000800 */
[----:B------:R-:W-:Y:S01]  /*4e70*/  @!PT LDS RZ, [RZ] ;  /* 0x00000000fffff984 */ /* 0x000fe20000000800 */
[----:B------:R-:W-:Y:S01]  /*4e80*/  @!PT LDS RZ, [RZ] ;  /* 0x00000000fffff984 */ /* 0x000fe20000000800 */
[----:B------:R2:W-:Y:S06]  /*4e90*/  MEMBAR.ALL.CTA ;  /* 0x0000000000007992 */ /* 0x0005ec0000008000 */
[----:B--2---:R-:W2:Y:S01]  /*4ea0*/  FENCE.VIEW.ASYNC.S ;  /* 0x00000000000073c6 */ /* 0x004ea20000000000 */
[----:B------:R-:W1:Y:S08]  /*4eb0*/  @!P1 LDC R12, c[0x0][0xb20] ;  /* 0x0002c800ff0c9b82 */ /* 0x000e700000000800 */
[----:B------:R-:W1:Y:S01]  /*4ec0*/  @!P1 LDC R7, c[0x0][0xb0c] ;  /* 0x0002c300ff079b82 */ /* 0x000e620000000800 */
[----:B--2---:R2:W-:Y:S01]  /*4ed0*/  SYNCS.ARRIVE.TRANS64.RED.A1T0 RZ, [R0+URZ], RZ ;  /* 0x000000ff00ff79a7 */ /* 0x0045e200081004ff */
[----:B---3--:R-:W-:Y:S04]  /*4ee0*/  LOP3.LUT P4, RZ, R18, 0x1, RZ, 0xc0, !PT ;  /* 0x0000000112ff7812 */ /* 0x008fe8000788c0ff */
[----:B------:R-:W-:Y:S09]  /*4ef0*/  P2R R101, PR, RZ, 0x10 ;  /* 0x00000010ff657803 */ /* 0x000ff20000000000 */
[----:B------:R-:W-:Y:S02]  /*4f00*/  @P4 MOV R44, R16 ;  /* 0x00000010002c4202 */ /* 0x000fe40000000f00 */
[----:B------:R-:W-:Y:S01]  /*4f10*/  @P4 LOP3.LUT R43, R17, 0xffff, RZ, 0xc0, !PT ;  /* 0x0000ffff112b4812 */ /* 0x000fe200078ec0ff */
[----:B--2-4-:R-:W-:Y:S06]  /*4f20*/  @!P0 BRA `(.L_x_85) ;  /* 0x0000000000a48947 */ /* 0x014fec0003800000 */
[----:B------:R-:W-:Y:S01]  /*4f30*/  IMAD.HI.U32 R0, R90, R39, RZ ;  /* 0x000000275a007227 */ /* 0x000fe200078e00ff */
[----:B------:R-:W-:Y:S02]  /*4f40*/  ISETP.NE.AND P0, PT, R38, 0x1, PT ;  /* 0x000000012600780c */ /* 0x000fe40003f05270 */
[----:B------:R-:W-:Y:S01]  /*4f50*/  ISETP.NE.AND P2, PT, R40, 0x1, PT ;  /* 0x000000012800780c */ /* 0x000fe20003f45270 */
[----:B------:R-:W-:Y:S01]  /*4f60*/  IMAD.HI.U32 R4, R91, R84, RZ ;  /* 0x000000545b047227 */ /* 0x000fe200078e00ff */
[----:B------:R-:W-:Y:S02]  /*4f70*/  SHF.R.U32.HI R0, RZ, R89, R0 ;  /* 0x00000059ff007219 */ /* 0x000fe40000011600 */
[----:B------:R-:W-:Y:S01]  /*4f80*/  ISETP.NE.AND P3, PT, R42, 0x1, PT ;  /* 0x000000012a00780c */ /* 0x000fe20003f65270 */
[----:B------:R-:W-:Y:S01]  /*4f90*/  IMAD.HI.U32 R6, R43, R39, RZ ;  /* 0x000000272b067227 */ /* 0x000fe200078e00ff */
[-C--:B------:R-:W-:Y:S02]  /*4fa0*/  SHF.R.U32.HI R4, RZ, R85.reuse, R4 ;  /* 0x00000055ff047219 */ /* 0x080fe40000011604 */
[----:B------:R-:W-:Y:S01]  /*4fb0*/  SEL R0, R90, R0, !P0 ;  /* 0x000000005a007207 */ /* 0x000fe20004000000 */
[----:B------:R-:W-:Y:S01]  /*4fc0*/  IMAD.HI.U32 R5, R44, R84, RZ ;  /* 0x000000542c057227 */ /* 0x000fe200078e00ff */
[----:B------:R-:W-:Y:S03]  /*4fd0*/  SEL R4, R91, R4, !P3 ;  /* 0x000000045b047207 */ /* 0x000fe60005800000 */
[-C--:B------:R-:W-:Y:S01]  /*4fe0*/  IMAD.HI.U32 R3, R0, R36.reuse, RZ ;  /* 0x0000002400037227 */ /* 0x080fe200078e00ff */
[----:B------:R-:W-:Y:S03]  /*4ff0*/  SHF.R.U32.HI R5, RZ, R85, R5 ;  /* 0x00000055ff057219 */ /* 0x000fe60000011605 */
[----:B------:R-:W-:Y:S01]  /*5000*/  IMAD.HI.U32 R2, R4, R36, RZ ;  /* 0x0000002404027227 */ /* 0x000fe200078e00ff */
[----:B------:R-:W-:Y:S02]  /*5010*/  @P2 SHF.R.U32.HI R0, RZ, R37, R3 ;  /* 0x00000025ff002219 */ /* 0x000fe40000011603 */
[----:B------:R-:W-:Y:S02]  /*5020*/  SHF.R.U32.HI R3, RZ, R89, R6 ;  /* 0x00000059ff037219 */ /* 0x000fe40000011606 */
[----:B------:R-:W-:Y:S01]  /*5030*/  @P2 SHF.R.U32.HI R4, RZ, R37, R2 ;  /* 0x00000025ff042219 */ /* 0x000fe20000011602 */
[----:B------:R-:W-:Y:S01]  /*5040*/  IMAD R0, R40, R0, RZ ;  /* 0x0000000028007224 */ /* 0x000fe200078e02ff */
[----:B------:R-:W-:Y:S02]  /*5050*/  SEL R3, R43, R3, !P0 ;  /* 0x000000032b037207 */ /* 0x000fe40004000000 */
[----:B------:R-:W-:Y:S01]  /*5060*/  SEL R2, R44, R5, !P3 ;  /* 0x000000052c027207 */ /* 0x000fe20005800000 */
[----:B------:R-:W-:Y:S01]  /*5070*/  IMAD R5, R40, R4, RZ ;  /* 0x0000000428057224 */ /* 0x000fe200078e02ff */
[C---:B------:R-:W-:Y:S01]  /*5080*/  ISETP.GE.AND P0, PT, R3.reuse, R0, PT ;  /* 0x000000000300720c */ /* 0x040fe20003f06270 */
[C---:B------:R-:W-:Y:S03]  /*5090*/  IMAD.HI.U32 R0, R3.reuse, R36, RZ ;  /* 0x0000002403007227 */ /* 0x040fe600078e00ff */
[C---:B------:R-:W-:Y:S02]  /*50a0*/  ISETP.GE.OR P0, PT, R2.reuse, R5, P0 ;  /* 0x000000050200720c */ /* 0x040fe40000706670 */
[----:B------:R-:W-:Y:S04]  /*50b0*/  SHF.R.U32.HI R0, RZ, R37, R0 ;  /* 0x00000025ff007219 */ /* 0x000fe80000011600 */
[C---:B------:R-:W-:Y:S05]  /*50c0*/  SEL R6, R3.reuse, R0, !P2 ;  /* 0x0000000003067207 */ /* 0x040fea0005000000 */
        /* <DEDUP_REMOVED lines=14> */
[----:B------:R-:W-:Y:S07]  /*51b0*/  IMAD R43, R3, R38, R43 ;  /* 0x00000026032b7224 */ /* 0x000fee00078e022b */
.L_x_85:
[----:B-1----:R-:W-:Y:S01]  /*51c0*/  @!P1 ISETP.NE.AND P0, PT, R8, 0x1, PT ;  /* 0x000000010800980c */ /* 0x002fe20003f05270 */
[----:B------:R-:W-:Y:S01]  /*51d0*/  @!P1 IMAD.HI.U32 R0, R44, R10, RZ ;  /* 0x0000000a2c009227 */ /* 0x000fe200078e00ff */
[----:B------:R-:W-:Y:S01]  /*51e0*/  @!P1 ISETP.NE.AND P2, PT, R7, 0x1, PT ;  /* 0x000000010700980c */ /* 0x000fe20003f45270 */
[----:B------:R-:W-:Y:S01]  /*51f0*/  ULOP3.LUT UP0, URZ, UR52, 0x1b0, URZ, 0xc0, !UPT ;  /* 0x000001b034ff7892 */ /* 0x000fe2000f80c0ff */
[----:B------:R-:W-:Y:S01]  /*5200*/  R2UR UR42, R15 ;  /* 0x000000000f2a72ca */ /* 0x000fe200000e0000 */
[----:B------:R-:W-:Y:S01]  /*5210*/  @!P1 IMAD.HI.U32 R2, R43, R9, RZ ;  /* 0x000000092b029227 */ /* 0x000fe200078e00ff */
[----:B------:R-:W-:Y:S02]  /*5220*/  @!P1 SHF.R.U32.HI R0, RZ, R11, R0 ;  /* 0x0000000bff009219 */ /* 0x000fe40000011600 */
[----:B------:R-:W-:Y:S01]  /*5230*/  R2UR UR41, R14 ;  /* 0x000000000e2972ca */ /* 0x000fe200000e0000 */
[----:B------:R-:W-:Y:S01]  /*5240*/  VIADD R103, R103, 0x1 ;  /* 0x0000000167677836 */ /* 0x000fe20000000000 */
[----:B------:R-:W-:Y:S02]  /*5250*/  @!P1 SHF.R.U32.HI R2, RZ, R12, R2 ;  /* 0x0000000cff029219 */ /* 0x000fe40000011602 */
[----:B------:R-:W-:Y:S02]  /*5260*/  @!P1 SEL R3, R44, R0, !P2 ;  /* 0x000000002c039207 */ /* 0x000fe40005000000 */
[----:B------:R-:W-:Y:S02]  /*5270*/  @!P1 SEL R2, R43, R2, !P0 ;  /* 0x000000022b029207 */ /* 0x000fe40004000000 */
[----:B------:R-:W-:Y:S01]  /*5280*/  @P4 SHF.R.U32.HI R95, RZ, 0x10, R17 ;  /* 0x00000010ff5f4819 */ /* 0x000fe20000011611 */
[----:B------:R-:W-:Y:S02]  /*5290*/  USHF.L.U32 UR42, UR42, 0x7, URZ ;  /* 0x000000072a2a7899 */ /* 0x000fe400080006ff */
[----:B------:R-:W-:Y:S02]  /*52a0*/  @!P1 IMAD.IADD R0, R2, 0x1, -R3 ;  /* 0x0000000102009824 */ /* 0x000fe400078e0a03 */
[----:B------:R-:W-:Y:S01]  /*52b0*/  @!P1 IMAD.IADD R2, R3, 0x1, -R2 ;  /* 0x0000000103029824 */ /* 0x000fe200078e0a02 */
[----:B------:R-:W-:Y:S01]  /*52c0*/  USHF.L.U32 UR41, UR41, 0x6, URZ ;  /* 0x0000000629297899 */ /* 0x000fe200080006ff */
[----:B------:R-:W-:Y:S02]  /*52d0*/  @!P1 IMAD R44, R0, R7, R44 ;  /* 0x00000007002c9224 */ /* 0x000fe400078e022c */
[----:B------:R-:W-:Y:S01]  /*52e0*/  @!P1 IMAD R43, R2, R8, R43 ;  /* 0x00000008022b9224 */ /* 0x000fe200078e022b */
[----:B------:R-:W-:Y:S08]  /*52f0*/  BRA.U !UP0, `(.L_x_86) ;  /* 0x00000001087c7547 */ /* 0x000ff0000b800000 */
[----:B------:R-:W1:Y:S01]  /*5300*/  LDCU.64 UR8, c[0x4][0x80] ;  /* 0x01001000ff0877ac */ /* 0x000e620008000a00 */
[----:B------:R-:W-:Y:S01]  /*5310*/  MOV R2, 0x0 ;  /* 0x0000000000027802 */ /* 0x000fe20000000f00 */
[----:B------:R-:W-:Y:S02]  /*5320*/  HFMA2 R12, -RZ, RZ, 0, 5.9604644775390625e-08 ;  /* 0x00000001ff0c7431 */ /* 0x000fe400000001ff */
[----:B------:R-:W-:Y:S01]  /*5330*/  IMAD.MOV.U32 R8, RZ, RZ, 0x70 ;  /* 0x00000070ff087424 */ /* 0x000fe200078e00ff */
[----:B------:R2:W3:Y:S01]  /*5340*/  LDC.64 R14, c[0x4][R2] ;  /* 0x01000000020e7b82 */ /* 0x0004e20000000a00 */
[----:B------:R-:W4:Y:S01]  /*5350*/  LDCU.64 UR6, c[0x4][0x88] ;  /* 0x01001100ff0677ac */ /* 0x000f220008000a00 */
[----:B------:R-:W-:Y:S01]  /*5360*/  IMAD.MOV.U32 R13, RZ, RZ, RZ ;  /* 0x000000ffff0d7224 */ /* 0x000fe200078e00ff */
[----:B------:R-:W2:Y:S01]  /*5370*/  LDCU.64 UR4, c[0x4][0x8] ;  /* 0x01000100ff0477ac */ /* 0x000ea20008000a00 */
[----:B-1----:R-:W-:Y:S01]  /*5380*/  MOV R5, UR9 ;  /* 0x0000000900057c02 */ /* 0x002fe20008000f00 */
[----:B------:R-:W-:Y:S01]  /*5390*/  IMAD.U32 R4, RZ, RZ, UR8 ;  /* 0x00000008ff047e24 */ /* 0x000fe2000f8e00ff */
[----:B----4-:R-:W-:Y:S01]  /*53a0*/  MOV R7, UR7 ;  /* 0x0000000700077c02 */ /* 0x010fe20008000f00 */
[----:B------:R-:W-:Y:S01]  /*53b0*/  IMAD.U32 R6, RZ, RZ, UR6 ;  /* 0x00000006ff067e24 */ /* 0x000fe2000f8e00ff */
[----:B--2---:R-:W-:Y:S01]  /*53c0*/  MOV R11, UR5 ;  /* 0x00000005000b7c02 */ /* 0x004fe20008000f00 */
[----:B------:R-:W-:Y:S02]  /*53d0*/  IMAD.U32 R10, RZ, RZ, UR4 ;  /* 0x00000004ff0a7e24 */ /* 0x000fe4000f8e00ff */
[----:B------:R-:W-:Y:S07]  /*53e0*/  LEPC R20, `(.L_x_87) ;  /* 0x000000001014794e */ /* 0x000fee0000000000 */
[----:B---3-5:R-:W-:Y:S05]  /*53f0*/  CALL.ABS.NOINC R14 ;  /* 0x000000000e007343 */ /* 0x028fea0003c00000 */
.L_x_87:
[----:B------:R-:W1:Y:S01]  /*5400*/  LDCU.64 UR8, c[0x4][0x80] ;  /* 0x01001000ff0877ac */ /* 0x000e620008000a00 */
[----:B------:R-:W2:Y:S01]  /*5410*/  LDC.64 R2, c[0x4][R2] ;  /* 0x0100000002027b82 */ /* 0x000ea20000000a00 */
[----:B------:R-:W-:Y:S02]  /*5420*/  HFMA2 R12, -RZ, RZ, 0, 5.9604644775390625e-08 ;  /* 0x00000001ff0c7431 */ /* 0x000fe400000001ff */
[----:B------:R-:W-:Y:S02]  /*5430*/  IMAD.MOV.U32 R8, RZ, RZ, 0x70 ;  /* 0x00000070ff087424 */ /* 0x000fe400078e00ff */
[----:B------:R-:W-:Y:S01]  /*5440*/  IMAD.MOV.U32 R13, RZ, RZ, RZ ;  /* 0x000000ffff0d7224 */ /* 0x000fe200078e00ff */
[----:B------:R-:W3:Y:S01]  /*5450*/  LDCU.64 UR6, c[0x4][0x88] ;  /* 0x01001100ff0677ac */ /* 0x000ee20008000a00 */
[----:B------:R-:W4:Y:S01]  /*5460*/  LDCU.64 UR4, c[0x4][0x8] ;  /* 0x01000100ff0477ac */ /* 0x000f220008000a00 */
[----:B-1----:R-:W-:Y:S02]  /*5470*/  MOV R4, UR8 ;  /* 0x0000000800047c02 */ /* 0x002fe40008000f00 */
[----:B------:R-:W-:Y:S02]  /*5480*/  MOV R5, UR9 ;  /* 0x0000000900057c02 */ /* 0x000fe40008000f00 */
[----:B---3--:R-:W-:Y:S01]  /*5490*/  MOV R7, UR7 ;  /* 0x0000000700077c02 */ /* 0x008fe20008000f00 */
[----:B------:R-:W-:Y:S01]  /*54a0*/  IMAD.U32 R6, RZ, RZ, UR6 ;  /* 0x00000006ff067e24 */ /* 0x000fe2000f8e00ff */
[----:B----4-:R-:W-:Y:S01]  /*54b0*/  MOV R11, UR5 ;  /* 0x00000005000b7c02 */ /* 0x010fe20008000f00 */
[----:B------:R-:W-:Y:S02]  /*54c0*/  IMAD.U32 R10, RZ, RZ, UR4 ;  /* 0x00000004ff0a7e24 */ /* 0x000fe4000f8e00ff */
[----:B------:R-:W-:Y:S07]  /*54d0*/  LEPC R20, `(.L_x_86) ;  /* 0x000000001014794e */ /* 0x000fee0000000000 */
[----:B--2---:R-:W-:Y:S05]  /*54e0*/  CALL.ABS.NOINC R2 ;  /* 0x0000000002007343 */ /* 0x004fea0003c00000 */
.L_x_86:
[----:B------:R-:W-:Y:S01]  /*54f0*/  ISETP.NE.U32.AND P4, PT, R82, RZ, PT ;  /* 0x000000ff5200720c */ /* 0x000fe20003f85070 */
[----:B------:R-:W-:Y:S01]  /*5500*/  UISETP.NE.AND UP2, UPT, UR53, URZ, UPT ;  /* 0x000000ff3500728c */ /* 0x000fe2000bf45270 */
[----:B------:R-:W-:Y:S01]  /*5510*/  ISETP.NE.U32.AND P2, PT, RZ, UR38, PT ;  /* 0x00000026ff007c0c */ /* 0x000fe2000bf45070 */
[----:B------:R-:W-:Y:S01]  /*5520*/  UISETP.NE.U32.AND UP1, UPT, UR44, URZ, UPT ;  /* 0x000000ff2c00728c */ /* 0x000fe2000bf25070 */
[----:B------:R-:W-:Y:S01]  /*5530*/  ISETP.NE.AND.EX P4, PT, R83, RZ, PT, P4 ;  /* 0x000000ff5300720c */ /* 0x000fe20003f85340 */
[----:B------:R-:W-:Y:S01]  /*5540*/  UPLOP3.LUT UP0, UPT, UPT, UPT, UPT, 0x40, 0x4 ;  /* 0x000000000004789c */ /* 0x000fe20003f0e870 */
[----:B------:R-:W-:Y:S01]  /*5550*/  ISETP.NE.AND.EX P2, PT, RZ, UR39, PT, P2 ;  /* 0x00000027ff007c0c */ /* 0x000fe2000bf45320 */
[----:B------:R-:W-:Y:S01]  /*5560*/  UISETP.NE.AND.EX UP1, UPT, UR45, URZ, UPT, UP1 ;  /* 0x000000ff2d00728c */ /* 0x000fe2000bf25310 */
[----:B------:R-:W-:Y:S04]  /*5570*/  PLOP3.LUT P1, PT, PT, PT, UP2, 0x80, 0x8 ;  /* 0x000000000008781c */ /* 0x000fe80003f2f028 */
[----:B------:R-:W-:Y:S06]  /*5580*/  @UP2 UPLOP3.LUT UP0, UPT, UPT, UPT, UP1, 0x80, 0x8 ;  /* 0x000000000008289c */ /* 0x000fec0003f0f010 */
[----:B------:R-:W-:Y:S01]  /*5590*/  PLOP3.LUT P0, PT, PT, PT, UP0, 0x80, 0x8 ;  /* 0x000000000008781c */ /* 0x000fe20003f0f008 */
[----:B------:R-:W-:Y:S01]  /*55a0*/  @!UPT UIADD3 URZ, UPT, UPT, URZ, URZ, URZ ;  /* 0x000000fffffff290 */ /* 0x000fe2000fffe0ff */
[----:B------:R-:W-:Y:S11]  /*55b0*/  BRA.U !UP1, `(.L_x_88) ;  /* 0x0000000109387547 */ /* 0x000ff6000b800000 */
[----:B------:R-:W-:Y:S01]  /*55c0*/  UISETP.NE.U32.AND UP0, UPT, UR38, URZ, UPT ;  /* 0x000000ff2600728c */ /* 0x000fe2000bf05070 */
[----:B------:R-:W-:Y:S02]  /*55d0*/  HFMA2 R0, -RZ, RZ, 0, 5.9604644775390625e-08 ;  /* 0x00000001ff007431 */ /* 0x000fe400000001ff */
[----:B------:R-:W-:Y:S01]  /*55e0*/  IMAD.MOV.U32 R88, RZ, RZ, 0x1 ;  /* 0x00000001ff587424 */ /* 0x000fe200078e00ff */
[----:B------:R-:W-:Y:S06]  /*55f0*/  UISETP.NE.AND.EX UP0, UPT, UR39, URZ, UPT, UP0 ;  /* 0x000000ff2700728c */ /* 0x000fec000bf05300 */
[----:B------:R-:W-:Y:S05]  /*5600*/  PLOP3.LUT P3, PT, PT, PT, UP0, 0x80, 0x8 ;  /* 0x000000000008781c */ /* 0x000fea0003f6f008 */
[----:B------:R-:W1:Y:S01]  /*5610*/  @UP0 LDCU.64 UR6, c[0x0][0x888] ;  /* 0x00011100ff0607ac */ /* 0x000e620008000a00 */
[----:B------:R-:W-:Y:S07]  /*5620*/  @UP0 UIMAD UR4, UR36, UR44, URZ ;  /* 0x0000002c240402a4 */ /* 0x000fee000f8e02ff */
[----:B------:R-:W-:Y:S01]  /*5630*/  @!P3 PRMT R88, R0, 0x7610, R88 ;  /* 0x000076100058b816 */ /* 0x000fe20000000058 */
[----:B-1----:R-:W-:Y:S03]  /*5640*/  @UP0 UIMAD.WIDE UR6, UR4, 0x4, UR6 ;  /* 0x00000004040608a5 */ /* 0x002fe6000f8e0206 */
[----:B------:R-:W1:Y:S03]  /*5650*/  @!UP0 LDCU UR4, c[0x0][0x880] ;  /* 0x00011000ff0487ac */ /* 0x000e660008000800 */
[----:B------:R-:W-:Y:S01]  /*5660*/  IMAD.U32 R2, RZ, RZ, UR6 ;  /* 0x00000006ff027e24 */ /* 0x000fe2000f8e00ff */
[----:B------:R-:W-:Y:S05]  /*5670*/  MOV R3, UR7 ;  /* 0x0000000700037c02 */ /* 0x000fea0008000f00 */
[----:B-----5:R2:W5:Y:S02]  /*5680*/  @P3 LDG.E R49, desc[UR46][R2.64] ;  /* 0x0000002e02313981 */ /* 0x020564000c1e1900 */
[----:B-12---:R-:W-:Y:S02]  /*5690*/  @!P3 IMAD.U32 R49, RZ, RZ, UR4 ;  /* 0x00000004ff31be24 */ /* 0x006fe4000f8e00ff */
.L_x_88:
[----:B------:R-:W-:Y:S05]  /*56a0*/  @!P4 BRA `(.L_x_89) ;  /* 0x000000000020c947 */ /* 0x000fea0003800000 */
[----:B------:R-:W-:Y:S04]  /*56b0*/  ISETP.NE.U32.AND P3, PT, R80, RZ, PT ;  /* 0x000000ff5000720c */ /* 0x000fe80003f65070 */
[----:B------:R-:W-:Y:S11]  /*56c0*/  ISETP.NE.AND.EX P3, PT, R81, RZ, PT, P3 ;  /* 0x000000ff5100720c */ /* 0x000ff60003f65330 */
[----:B------:R-:W-:Y:S02]  /*56d0*/  @!UPT UIADD3 URZ, UPT, UPT, URZ, URZ, URZ ;  /* 0x000000fffffff290 */ /* 0x000fe4000fffe0ff */
[----:B------:R-:W1:Y:S01]  /*56e0*/  @P3 LDC.64 R2, c[0x0][0x8a8] ;  /* 0x00022a00ff023b82 */ /* 0x000e620000000a00 */
[----:B------:R-:W-:Y:S04]  /*56f0*/  @P3 IMAD R0, R82, UR36, RZ ;  /* 0x0000002452003c24 */ /* 0x000fe8000f8e02ff */
[----:B-1----:R-:W-:Y:S05]  /*5700*/  @P3 IMAD.WIDE R2, R0, 0x4, R2 ;  /* 0x0000000400023825 */ /* 0x002fea00078e0202 */
[----:B-----5:R1:W5:Y:S02]  /*5710*/  @P3 LDG.E R47, desc[UR46][R2.64] ;  /* 0x0000002e022f3981 */ /* 0x020364000c1e1900 */
[----:B-1----:R-:W2:Y:S02]  /*5720*/  @!P3 LDC R47, c[0x0][0x8a0] ;  /* 0x00022800ff2fbb82 */ /* 0x002ea40000000800 */
.L_x_89:
[----:B-----5:R-:W-:Y:S01]  /*5730*/  FSETP.NEU.AND P3, PT, R49, RZ, PT ;  /* 0x000000ff3100720b */ /* 0x020fe20003f6d000 */
[----:B------:R-:W-:Y:S01]  /*5740*/  ULOP3.LUT UR4, UR51, 0x1, URZ, 0x3c, !UPT ;  /* 0x0000000133047892 */ /* 0x000fe2000f8e3cff */
[----:B------:R-:W-:Y:S01]  /*5750*/  SEL R4, RZ, 0xffffffff, P2 ;  /* 0xffffffffff047807 */ /* 0x000fe20001000000 */
[----:B------:R-:W-:Y:S01]  /*5760*/  IMAD.U32 R72, RZ, RZ, UR56 ;  /* 0x00000038ff487e24 */ /* 0x000fe2000f8e00ff */
[----:B------:R-:W-:Y:S01]  /*5770*/  @P1 LOP3.LUT P2, RZ, R88, 0xff, RZ, 0xc0, !PT ;  /* 0x000000ff58ff1812 */ /* 0x000fe2000784c0ff */
[----:B------:R-:W-:Y:S01]  /*5780*/  IMAD.SHL.U32 R106, R94, 0x10, RZ ;  /* 0x000000105e6a7824 */ /* 0x000fe200078e00ff */
[----:B------:R-:W-:Y:S01]  /*5790*/  @P1 SEL R0, RZ, 0xffffffff, P3 ;  /* 0xffffffffff001807 */ /* 0x000fe20001800000 */
[----:B------:R-:W-:Y:S01]  /*57a0*/  IMAD.U32 R107, RZ, RZ, UR4 ;  /* 0x00000004ff6b7e24 */ /* 0x000fe2000f8e00ff */
[----:B------:R-:W-:Y:S01]  /*57b0*/  LEA R73, R45, UR48, 0x3 ;  /* 0x000000302d497c11 */ /* 0x000fe2000f8e18ff */
[----:B------:R-:W-:Y:S01]  /*57c0*/  IMAD.SHL.U32 R72, R72, 0x2000, RZ ;  /* 0x0000200048487824 */ /* 0x000fe200078e00ff */
[----:B------:R-:W-:Y:S01]  /*57d0*/  @P0 SEL R0, R4, R0, !P2 ;  /* 0x0000000004000207 */ /* 0x000fe20005000000 */
[----:B------:R-:W-:Y:S01]  /*57e0*/  IMAD.SHL.U32 R105, R93, 0x10, RZ ;  /* 0x000000105d697824 */ /* 0x000fe200078e00ff */
[----:B------:R-:W-:Y:S01]  /*57f0*/  PLOP3.LUT P2, PT, PT, PT, UP1, 0x80, 0x8 ;  /* 0x000000000008781c */ /* 0x000fe20003f4f018 */
[----:B------:R-:W-:Y:S01]  /*5800*/  IMAD.IADD R67, R99, 0x1, R72 ;  /* 0x0000000163437824 */ /* 0x000fe200078e0248 */
[----:B------:R-:W-:Y:S01]  /*5810*/  @P1 LOP3.LUT R0, R0, 0x1, RZ, 0xc0, !PT ;  /* 0x0000000100001812 */ /* 0x000fe200078ec0ff */
[----:B------:R-:W-:Y:S01]  /*5820*/  BSSY B1, `(.L_x_90) ;  /* 0x0000039000017945 */ /* 0x000fe20003800000 */
[----:B------:R-:W-:Y:S01]  /*5830*/  LOP3.LUT P4, R102, R88, 0xff, RZ, 0xc0, !PT ;  /* 0x000000ff58667812 */ /* 0x000fe2000788c0ff */
[----:B------:R-:W-:Y:S01]  /*5840*/  IMAD.IADD R66, R67, 0x1, R106 ;  /* 0x0000000143427824 */ /* 0x000fe200078e026a */
[----:B------:R-:W-:Y:S01]  /*5850*/  ISETP.NE.U32.OR P5, PT, R0, 0x1, !P1 ;  /* 0x000000010000780c */ /* 0x000fe20004fa5470 */
[----:B------:R-:W-:Y:S01]  /*5860*/  IMAD.U32 R0, RZ, RZ, UR56 ;  /* 0x00000038ff007e24 */ /* 0x000fe2000f8e00ff */
[----:B------:R-:W-:Y:S01]  /*5870*/  SEL R3, RZ, 0xffffffff, P3 ;  /* 0xffffffffff037807 */ /* 0x000fe20001800000 */
[----:B------:R-:W-:Y:S01]  /*5880*/  IMAD.MOV.U32 R75, RZ, RZ, 0x1 ;  /* 0x00000001ff4b7424 */ /* 0x000fe200078e00ff */
[----:B------:R-:W-:Y:S01]  /*5890*/  P2R R104, PR, RZ, 0x20 ;  /* 0x00000020ff687803 */ /* 0x000fe20000000000 */
[----:B------:R-:W-:Y:S01]  /*58a0*/  IMAD R48, R45, 0x40, R46 ;  /* 0x000000402d307824 */ /* 0x000fe200078e022e */
[----:B------:R-:W-:Y:S01]  /*58b0*/  LEA R0, R0, UR48, 0x3 ;  /* 0x0000003000007c11 */ /* 0x000fe2000f8e18ff */
[----:B------:R-:W-:Y:S01]  /*58c0*/  IMAD.U32 R74, RZ, RZ, UR56 ;  /* 0x00000038ff4a7e24 */ /* 0x000fe2000f8e00ff */
[----:B------:R-:W-:Y:S02]  /*58d0*/  @P2 SEL R3, R4, R3, !P4 ;  /* 0x0000000304032207 */ /* 0x000fe40006000000 */
[----:B------:R-:W-:Y:S02]  /*58e0*/  CS2R R78, SRZ ;  /* 0x00000000004e7805 */ /* 0x000fe4000001ff00 */
[----:B------:R-:W-:Y:S02]  /*58f0*/  CS2R R76, SRZ ;  /* 0x00000000004c7805 */ /* 0x000fe4000001ff00 */
[----:B------:R-:W-:Y:S02]  /*5900*/  CS2R R70, SRZ ;  /* 0x0000000000467805 */ /* 0x000fe4000001ff00 */
[----:B------:R-:W-:Y:S02]  /*5910*/  LOP3.LUT R3, R3, 0x1, RZ, 0xc0, !PT ;  /* 0x0000000103037812 */ /* 0x000fe400078ec0ff */
[----:B------:R-:W-:Y:S02]  /*5920*/  CS2R R68, SRZ ;  /* 0x0000000000447805 */ /* 0x000fe4000001ff00 */
[----:B------:R-:W-:Y:S02]  /*5930*/  @P5 SHF.L.U32 R2, R107, 0x1f, RZ ;  /* 0x0000001f6b025819 */ /* 0x000fe400000006ff */
[----:B------:R-:W-:Y:S02]  /*5940*/  CS2R R62, SRZ ;  /* 0x00000000003e7805 */ /* 0x000fe4000001ff00 */
[----:B------:R-:W-:Y:S02]  /*5950*/  ISETP.NE.U32.AND P2, PT, R3, 0x1, PT ;  /* 0x000000010300780c */ /* 0x000fe40003f45070 */
[----:B------:R-:W-:Y:S01]  /*5960*/  CS2R R60, SRZ ;  /* 0x00000000003c7805 */ /* 0x000fe2000001ff00 */
[----:B------:R1:W3:Y:S01]  /*5970*/  @P5 SYNCS.PHASECHK.TRANS64.TRYWAIT P1, [R0+URZ+0x80], R2 ;  /* 0x00008002000055a7 */ /* 0x0002e200080211ff */
[----:B------:R-:W-:Y:S02]  /*5980*/  CS2R R58, SRZ ;  /* 0x00000000003a7805 */ /* 0x000fe4000001ff00 */
[----:B------:R-:W-:Y:S02]  /*5990*/  P2R R108, PR, RZ, 0x4 ;  /* 0x00000004ff6c7803 */ /* 0x000fe40000000000 */
[----:B------:R-:W-:Y:S01]  /*59a0*/  CS2R R56, SRZ ;  /* 0x0000000000387805 */ /* 0x000fe2000001ff00 */
[----:B------:R-:W-:Y:S02]  /*59b0*/  IMAD.IADD R65, R67, 0x1, R105 ;  /* 0x0000000143417824 */ /* 0x000fe400078e0269 */
[----:B------:R-:W-:Y:S01]  /*59c0*/  IMAD.IADD R64, R98, 0x1, R66 ;  /* 0x0000000162407824 */ /* 0x000fe200078e0242 */
[----:B-1----:R-:W-:Y:S04]  /*59d0*/  SHF.L.U32 R2, R97, 0x1f, RZ ;  /* 0x0000001f61027819 */ /* 0x002fe800000006ff */
[----:B------:R1:W4:Y:S01]  /*59e0*/  SYNCS.PHASECHK.TRANS64.TRYWAIT P0, [R73+URZ+0xe0], R2 ;  /* 0x0000e002490075a7 */ /* 0x00032200080011ff */
[----:B---3--:R-:W-:Y:S01]  /*59f0*/  @P5 SEL R75, RZ, 0x1, !P1 ;  /* 0x00000001ff4b5807 */ /* 0x008fe20004800000 */
[----:B-1----:R-:W-:Y:S06]  /*5a00*/  @!P5 BRA `(.L_x_91) ;  /* 0x000000000068d947 */ /* 0x002fec0003800000 */
[----:B------:R-:W-:Y:S01]  /*5a10*/  ISETP.NE.AND P1, PT, R75, RZ, PT ;  /* 0x000000ff4b00720c */ /* 0x000fe20003f25270 */
[----:B------:R-:W-:Y:S01]  /*5a20*/  BSSY B0, `(.L_x_92) ;  /* 0x000000d000007945 */ /* 0x000fe20003800000 */
[----:B------:R-:W-:Y:S02]  /*5a30*/  CS2R R58, SRZ ;  /* 0x00000000003a7805 */ /* 0x000fe4000001ff00 */
[----:B------:R-:W-:Y:S02]  /*5a40*/  CS2R R56, SRZ ;  /* 0x0000000000387805 */ /* 0x000fe4000001ff00 */
[----:B------:R-:W-:Y:S02]  /*5a50*/  CS2R R62, SRZ ;  /* 0x00000000003e7805 */ /* 0x000fe4000001ff00 */
[----:B------:R-:W-:Y:S02]  /*5a60*/  CS2R R60, SRZ ;  /* 0x00000000003c7805 */ /* 0x000fe4000001ff00 */
[----:B------:R-:W-:Y:S02]  /*5a70*/  CS2R R70, SRZ ;  /* 0x0000000000467805 */ /* 0x000fe4000001ff00 */
[----:B------:R-:W-:Y:S02]  /*5a80*/  CS2R R68, SRZ ;  /* 0x0000000000447805 */ /* 0x000fe4000001ff00 */
[----:B------:R-:W-:Y:S02]  /*5a90*/  CS2R R78, SRZ ;  /* 0x00000000004e7805 */ /* 0x000fe4000001ff00 */
[----:B------:R-:W-:Y:S01]  /*5aa0*/  CS2R R76, SRZ ;  /* 0x00000000004c7805 */ /* 0x000fe2000001ff00 */
[----:B------:R-:W-:Y:S06]  /*5ab0*/  @P1 BRA `(.L_x_93) ;  /* 0x00000000000c1947 */ /* 0x000fec0003800000 */
[----:B------:R-:W-:Y:S04]  /*5ac0*/  SHF.L.U32 R3, R107, 0x1f, RZ ;  /* 0x0000001f6b037819 */ /* 0x000fe800000006ff */
[----:B------:R-:W1:Y:S02]  /*5ad0*/  SYNCS.PHASECHK.TRANS64.TRYWAIT P1, [R0+URZ+0x80], R3 ;  /* 0x00008003000075a7 */ /* 0x000e6400080211ff */
[----:B-1----:R-:W-:Y:S05]  /*5ae0*/  @!P1 BRA `(.L_x_94) ;  /* 0x0000002400a89947 */ /* 0x002fea0003800000 */
.L_x_93:
[----:B------:R-:W-:Y:S05]  /*5af0*/  BSYNC B0 ;  /* 0x0000000000007941 */ /* 0x000fea0003800000 */
.L_x_92:
[----:B------:R-:W-:Y:S01]  /*5b00*/  ISETP.NE.AND P1, PT, R108, RZ, PT ;  /* 0x000000ff6c00720c */ /* 0x000fe20003f25270 */
[----:B------:R-:W-:Y:S04]  /*5b10*/  UIADD3 UR5, UPT, UPT, UR56, 0x1, URZ ;  /* 0x0000000138057890 */ /* 0x000fe8000fffe0ff */
[----:B------:R-:W-:Y:S04]  /*5b20*/  UISETP.NE.AND UP0, UPT, UR5, 0x3, UPT ;  /* 0x000000030500788c */ /* 0x000fe8000bf05270 */
[----:B------:R-:W-:Y:S02]  /*5b30*/  USEL UR4, URZ, 0x1, UP0 ;  /* 0x00000001ff047887 */ /* 0x000fe40008000000 */
[----:B------:R-:W-:Y:S02]  /*5b40*/  USEL UR5, UR5, URZ, UP0 ;  /* 0x000000ff05057287 */ /* 0x000fe40008000000 */
[----:B------:R3:W1:Y:S02]  /*5b50*/  @P1 LDS.128 R56, [R67] ;  /* 0x0000000043381984 */ /* 0x0006640000000c00 */
[----:B------:R-:W-:Y:S02]  /*5b60*/  LOP3.LUT R107, R107, UR4, RZ, 0x3c, !PT ;  /* 0x000000046b6b7c12 */ /* 0x000fe4000f8e3cff */
[----:B------:R3:W1:Y:S01]  /*5b70*/  @P1 LDS.128 R60, [R66+0x10] ;  /* 0x00001000423c1984 */ /* 0x0006620000000c00 */
[----:B------:R-:W-:Y:S03]  /*5b80*/  IMAD.U32 R74, RZ, RZ, UR5 ;  /* 0x00000005ff4a7e24 */ /* 0x000fe6000f8e00ff */
[----:B------:R3:W1:Y:S04]  /*5b90*/  @P1 LDS.128 R68, [R65+0x20] ;  /* 0x0000200041441984 */ /* 0x0006680000000c00 */
[----:B------:R3:W1:Y:S02]  /*5ba0*/  @P1 LDS.128 R76, [R64+0x10] ;  /* 0x00001000404c1984 */ /* 0x0006640000000c00 */
.L_x_91:
[----:B------:R-:W-:Y:S05]  /*5bb0*/  BSYNC B1 ;  /* 0x0000000000017941 */ /* 0x000fea0003800000 */
.L_x_90:
[----:B-1----:R-:W-:Y:S04]  /*5bc0*/  SHF.R.U32.HI R0, RZ, 0x15, R48 ;  /* 0x00000015ff007819 */ /* 0x002fe80000011630 */
[----:B------:R-:W-:Y:S01]  /*5bd0*/  LOP3.LUT P1, RZ, R0, 0x3, R92, 0x48, !PT ;  /* 0x0000000300ff7812 */ /* 0x000fe2000782485c */
[----:B------:R-:W-:Y:S01]  /*5be0*/  @!UPT UIADD3 URZ, UPT, UPT, URZ, URZ, URZ ;  /* 0x000000fffffff290 */ /* 0x000fe2000fffe0ff */
[----:B----4-:R-:W-:Y:S11]  /*5bf0*/  @P0 BRA `(.L_x_95) ;  /* 0x0000000000080947 */ /* 0x010ff60003800000 */
[----:B------:R-:W1:Y:S02]  /*5c00*/  SYNCS.PHASECHK.TRANS64.TRYWAIT P0, [R73+URZ+0xe0], R2 ;  /* 0x0000e002490075a7 */ /* 0x000e6400080011ff */
[----:B-1----:R-:W-:Y:S05]  /*5c10*/  @!P0 BRA `(.L_x_96) ;  /* 0x0000002400708947 */ /* 0x002fea0003800000 */
.L_x_95:
[----:B------:R-:W-:Y:S05]  /*5c20*/  @!P1 BRA `(.L_x_97) ;  /* 0x0000000000409947 */ /* 0x000fea0003800000 */
[----:B------:R-:W4:Y:S01]  /*5c30*/  LDCU.64 UR8, c[0x4][0x70] ;  /* 0x01000e00ff0877ac */ /* 0x000f220008000a00 */
[----:B------:R-:W-:Y:S01]  /*5c40*/  MOV R3, 0x0 ;  /* 0x0000000000037802 */ /* 0x000fe20000000f00 */
[----:B------:R-:W-:Y:S02]  /*5c50*/  HFMA2 R12, -RZ, RZ, 0, 5.9604644775390625e-08 ;  /* 0x00000001ff0c7431 */ /* 0x000fe400000001ff */
[----:B------:R-:W-:Y:S02]  /*5c60*/  IMAD.MOV.U32 R8, RZ, RZ, 0x192 ;  /* 0x00000192ff087424 */ /* 0x000fe400078e00ff */
[----:B------:R-:W-:Y:S01]  /*5c70*/  IMAD.MOV.U32 R13, RZ, RZ, RZ ;  /* 0x000000ffff0d7224 */ /* 0x000fe200078e00ff */
[----:B------:R-:W5:Y:S01]  /*5c80*/  LDCU.64 UR6, c[0x4][0x78] ;  /* 0x01000f00ff0677ac */ /* 0x000f620008000a00 */
[----:B-1----:R-:W1:Y:S01]  /*5c90*/  LDC.64 R2, c[0x4][R3] ;  /* 0x0100000003027b82 */ /* 0x002e620000000a00 */
[----:B------:R-:W2:Y:S01]  /*5ca0*/  LDCU.64 UR4, c[0x4][0x10] ;  /* 0x01000200ff0477ac */ /* 0x000ea20008000a00 */
[----:B----4-:R-:W-:Y:S01]  /*5cb0*/  MOV R5, UR9 ;  /* 0x0000000900057c02 */ /* 0x010fe20008000f00 */
[----:B------:R-:W-:Y:S01]  /*5cc0*/  IMAD.U32 R4, RZ, RZ, UR8 ;  /* 0x00000008ff047e24 */ /* 0x000fe2000f8e00ff */
[----:B-----5:R-:W-:Y:S01]  /*5cd0*/  MOV R7, UR7 ;  /* 0x0000000700077c02 */ /* 0x020fe20008000f00 */
[----:B------:R-:W-:Y:S01]  /*5ce0*/  IMAD.U32 R6, RZ, RZ, UR6 ;  /* 0x00000006ff067e24 */ /* 0x000fe2000f8e00ff */
[----:B--2---:R-:W-:Y:S01]  /*5cf0*/  MOV R11, UR5 ;  /* 0x00000005000b7c02 */ /* 0x004fe20008000f00 */
[----:B------:R-:W-:Y:S02]  /*5d00*/  IMAD.U32 R10, RZ, RZ, UR4 ;  /* 0x00000004ff0a7e24 */ /* 0x000fe4000f8e00ff */
[----:B------:R-:W-:Y:S07]  /*5d10*/  LEPC R20, `(.L_x_97) ;  /* 0x000000001014794e */ /* 0x000fee0000000000 */
[----:B-1-3--:R-:W-:Y:S05]  /*5d20*/  CALL.ABS.NOINC R2 ;  /* 0x0000000002007343 */ /* 0x00afea0003c00000 */
.L_x_97:
[----:B------:R-:W-:Y:S05]  /*5d30*/  WARPSYNC.ALL ;  /* 0x0000000000007948 */ /* 0x000fea0003800000 */
[----:B------:R-:W-:Y:S01]  /*5d40*/  R2UR UR4, R48 ;  /* 0x00000000300472ca */ /* 0x000fe200000e0000 */
[--C-:B------:R-:W-:Y:S01]  /*5d50*/  HADD2.F32 R50, -RZ, R56.reuse.H0_H0 ;  /* 0x20000038ff327230 */ /* 0x100fe20000004100 */
[----:B------:R-:W-:Y:S01]  /*5d60*/  ISETP.NE.AND P0, PT, R100, RZ, PT ;  /* 0x000000ff6400720c */ /* 0x000fe20003f05270 */
[----:B------:R-:W-:Y:S01]  /*5d70*/  HADD2.F32 R51, -RZ, R56.H1_H1 ;  /* 0x30000038ff337230 */ /* 0x000fe20000004100 */
[----:B------:R-:W-:Y:S01]  /*5d80*/  BSSY.RECONVERGENT B0, `(.L_x_98) ;  /* 0x0000083000007945 */ /* 0x000fe20003800200 */
[--C-:B------:R-:W-:Y:S08]  /*5d90*/  HADD2.F32 R52, -RZ, R57.reuse.H0_H0 ;  /* 0x20000039ff347230 */ /* 0x100ff00000004100 */
[----:B------:R-:W2:Y:S02]  /*5da0*/  LDTM.x32 R4, tmem[UR4] ;  /* 0x00000004000479ee */ /* 0x000ea400082c0000 */
[C---:B--2---:R-:W-:Y:S01]  /*5db0*/  FMUL R0, R47.reuse, R4 ;  /* 0x000000042f007220 */ /* 0x044fe20000400000 */
[C---:B-1----:R-:W-:Y:S01]  /*5dc0*/  FMUL R2, R47.reuse, R5 ;  /* 0x000000052f027220 */ /* 0x042fe20000400000 */
[C---:B------:R-:W-:Y:S01]  /*5dd0*/  FMUL R4, R47.reuse, R8 ;  /* 0x000000082f047220 */ /* 0x040fe20000400000 */
[----:B------:R-:W-:Y:S01]  /*5de0*/  FMUL R3, R47, R6 ;  /* 0x000000062f037220 */ /* 0x000fe20000400000 */
[C---:B------:R-:W-:Y:S01]  /*5df0*/  FFMA R0, R49.reuse, R50, R0 ;  /* 0x0000003231007223 */ /* 0x040fe20000000000 */
[----:B------:R-:W-:Y:S01]  /*5e00*/  FFMA R2, R49, R51, R2 ;  /* 0x0000003331027223 */ /* 0x000fe20000000002 */
[C---:B------:R-:W-:Y:S01]  /*5e10*/  FMUL R5, R47.reuse, R9 ;  /* 0x000000092f057220 */ /* 0x040fe20000400000 */
        /* <DEDUP_REMOVED lines=16> */
[----:B------:R-:W-:Y:S02]  /*5f20*/  HADD2.F32 R32, -RZ, R57.H1_H1 ;  /* 0x30000039ff207230 */ /* 0x000fe40000004100 */
[C---:B------:R-:W-:Y:S01]  /*5f30*/  FMUL R26, R47.reuse, R30 ;  /* 0x0000001e2f1a7220 */ /* 0x040fe20000400000 */
[----:B------:R-:W-:Y:S01]  /*5f40*/  FMUL R29, R47, R33 ;  /* 0x000000212f1d7220 */ /* 0x000fe20000400000 */
[--C-:B------:R-:W-:Y:S02]  /*5f50*/  HADD2.F32 R33, -RZ, R58.reuse.H0_H0 ;  /* 0x2000003aff217230 */ /* 0x100fe40000004100 */
[----:B------:R-:W-:Y:S01]  /*5f60*/  FFMA R3, R49, R52, R3 ;  /* 0x0000003431037223 */ /* 0x000fe20000000003 */
[C---:B------:R-:W-:Y:S01]  /*5f70*/  FMUL R7, R47.reuse, R7 ;  /* 0x000000072f077220 */ /* 0x040fe20000400000 */
[----:B------:R-:W-:Y:S01]  /*5f80*/  FMUL R30, R47, R34 ;  /* 0x000000222f1e7220 */ /* 0x000fe20000400000 */
[----:B------:R-:W-:Y:S01]  /*5f90*/  HADD2.F32 R34, -RZ, R58.H1_H1 ;  /* 0x3000003aff227230 */ /* 0x000fe20000004100 */
[----:B------:R-:W-:Y:S01]  /*5fa0*/  F2FP.F16.F32.PACK_AB R52, R2, R0 ;  /* 0x000000000234723e */ /* 0x000fe200000000ff */
[--C-:B------:R-:W-:Y:S02]  /*5fb0*/  HADD2.F32 R0, -RZ, R59.reuse.H0_H0 ;  /* 0x2000003bff007230 */ /* 0x100fe40000004100 */
[C---:B------:R-:W-:Y:S01]  /*5fc0*/  FFMA R7, R49.reuse, R32, R7 ;  /* 0x0000002031077223 */ /* 0x040fe20000000007 */
[----:B------:R-:W-:Y:S02]  /*5fd0*/  HADD2.F32 R2, -RZ, R59.H1_H1 ;  /* 0x3000003bff027230 */ /* 0x000fe40000004100 */
[C---:B------:R-:W-:Y:S01]  /*5fe0*/  FFMA R4, R49.reuse, R33, R4 ;  /* 0x0000002131047223 */ /* 0x040fe20000000004 */
[C---:B------:R-:W-:Y:S01]  /*5ff0*/  FFMA R5, R49.reuse, R34, R5 ;  /* 0x0000002231057223 */ /* 0x040fe20000000005 */
[----:B------:R-:W-:Y:S01]  /*6000*/  FFMA R6, R49, R0, R6 ;  /* 0x0000000031067223 */ /* 0x000fe20000000006 */
[--C-:B------:R-:W-:Y:S02]  /*6010*/  HADD2.F32 R0, -RZ, R60.reuse.H0_H0 ;  /* 0x2000003cff007230 */ /* 0x100fe40000004100 */
[----:B------:R-:W-:Y:S01]  /*6020*/  FMUL R11, R47, R11 ;  /* 0x0000000b2f0b7220 */ /* 0x000fe20000400000 */
[----:B------:R-:W-:Y:S01]  /*6030*/  F2FP.F16.F32.PACK_AB R53, R7, R3 ;  /* 0x000000030735723e */ /* 0x000fe200000000ff */
[--C-:B------:R-:W-:Y:S02]  /*6040*/  HADD2.F32 R3, -RZ, R61.reuse.H0_H0 ;  /* 0x2000003dff037230 */ /* 0x100fe40000004100 */
[----:B------:R-:W-:Y:S01]  /*6050*/  FMUL R15, R47, R15 ;  /* 0x0000000f2f0f7220 */ /* 0x000fe20000400000 */
[C---:B------:R-:W-:Y:S01]  /*6060*/  FFMA R11, R49.reuse, R2, R11 ;  /* 0x00000002310b7223 */ /* 0x040fe2000000000b */
[----:B------:R-:W-:Y:S02]  /*6070*/  HADD2.F32 R2, -RZ, R60.H1_H1 ;  /* 0x3000003cff027230 */ /* 0x000fe40000004100 */
[----:B------:R-:W-:Y:S01]  /*6080*/  FFMA R8, R49, R0, R8 ;  /* 0x0000000031087223 */ /* 0x000fe20000000008 */
[----:B------:R-:W-:Y:S02]  /*6090*/  HADD2.F32 R0, -RZ, R61.H1_H1 ;  /* 0x3000003dff007230 */ /* 0x000fe40000004100 */
[C---:B------:R-:W-:Y:S01]  /*60a0*/  FMUL R19, R47.reuse, R19 ;  /* 0x000000132f137220 */ /* 0x040fe20000400000 */
[----:B------:R-:W-:Y:S01]  /*60b0*/  FMUL R23, R47, R23 ;  /* 0x000000172f177220 */ /* 0x000fe20000400000 */
[C---:B------:R-:W-:Y:S01]  /*60c0*/  FFMA R9, R49.reuse, R2, R9 ;  /* 0x0000000231097223 */ /* 0x040fe20000000009 */
[C---:B------:R-:W-:Y:S01]  /*60d0*/  FFMA R10, R49.reuse, R3, R10 ;  /* 0x00000003310a7223 */ /* 0x040fe2000000000a */
[----:B------:R-:W-:Y:S01]  /*60e0*/  FFMA R15, R49, R0, R15 ;  /* 0x00000000310f7223 */ /* 0x000fe2000000000f */
[--C-:B------:R-:W-:Y:S02]  /*60f0*/  HADD2.F32 R2, -RZ, R62.reuse.H0_H0 ;  /* 0x2000003eff027230 */ /* 0x100fe40000004100 */
[----:B------:R-:W-:Y:S01]  /*6100*/  FMUL R27, R47, R27 ;  /* 0x0000001b2f1b7220 */ /* 0x000fe20000400000 */
[----:B------:R-:W-:Y:S01]  /*6110*/  HADD2.F32 R0, -RZ, R62.H1_H1 ;  /* 0x3000003eff007230 */ /* 0x000fe20000004100 */
[----:B------:R-:W-:Y:S01]  /*6120*/  F2FP.F16.F32.PACK_AB R54, R5, R4 ;  /* 0x000000040536723e */ /* 0x000fe200000000ff */
[--C-:B------:R-:W-:Y:S02]  /*6130*/  HADD2.F32 R3, -RZ, R63.reuse.H0_H0 ;  /* 0x2000003fff037230 */ /* 0x100fe40000004100 */
[C---:B------:R-:W-:Y:S01]  /*6140*/  FFMA R12, R49.reuse, R2, R12 ;  /* 0x00000002310c7223 */ /* 0x040fe2000000000c */
[--C-:B------:R-:W-:Y:S02]  /*6150*/  HADD2.F32 R2, -RZ, R68.reuse.H0_H0 ;  /* 0x20000044ff027230 */ /* 0x100fe40000004100 */
[C---:B------:R-:W-:Y:S01]  /*6160*/  FFMA R13, R49.reuse, R0, R13 ;  /* 0x00000000310d7223 */ /* 0x040fe2000000000d */
[----:B------:R-:W-:Y:S02]  /*6170*/  HADD2.F32 R0, -RZ, R63.H1_H1 ;  /* 0x3000003fff007230 */ /* 0x000fe40000004100 */
[----:B------:R-:W-:Y:S01]  /*6180*/  FFMA R14, R49, R3, R14 ;  /* 0x00000003310e7223 */ /* 0x000fe2000000000e */
[----:B------:R-:W-:Y:S01]  /*6190*/  HADD2.F32 R3, -RZ, R68.H1_H1 ;  /* 0x30000044ff037230 */ /* 0x000fe20000004100 */
[----:B------:R-:W-:Y:S01]  /*61a0*/  F2FP.F16.F32.PACK_AB R55, R11, R6 ;  /* 0x000000060b37723e */ /* 0x000fe200000000ff */
[----:B------:R-:W-:Y:S01]  /*61b0*/  FMUL R31, R47, R31 ;  /* 0x0000001f2f1f7220 */ /* 0x000fe20000400000 */
[C---:B------:R-:W-:Y:S01]  /*61c0*/  FFMA R19, R49.reuse, R0, R19 ;  /* 0x0000000031137223 */ /* 0x040fe20000000013 */
[--C-:B------:R-:W-:Y:S02]  /*61d0*/  HADD2.F32 R0, -RZ, R69.reuse.H0_H0 ;  /* 0x20000045ff007230 */ /* 0x100fe40000004100 */
[C---:B------:R-:W-:Y:S01]  /*61e0*/  FFMA R16, R49.reuse, R2, R16 ;  /* 0x0000000231107223 */ /* 0x040fe20000000010 */
[----:B------:R1:W-:Y:S01]  /*61f0*/  STS.128 [R67], R52 ;  /* 0x0000003443007388 */ /* 0x0003e20000000c00 */
[C---:B------:R-:W-:Y:S01]  /*6200*/  FFMA R17, R49.reuse, R3, R17 ;  /* 0x0000000331117223 */ /* 0x040fe20000000011 */
[----:B------:R-:W-:Y:S02]  /*6210*/  HADD2.F32 R2, -RZ, R69.H1_H1 ;  /* 0x30000045ff027230 */ /* 0x000fe40000004100 */
[----:B------:R-:W-:Y:S01]  /*6220*/  FFMA R18, R49, R0, R18 ;  /* 0x0000000031127223 */ /* 0x000fe20000000012 */
[--C-:B------:R-:W-:Y:S01]  /*6230*/  HADD2.F32 R0, -RZ, R70.reuse.H0_H0 ;  /* 0x20000046ff007230 */ /* 0x100fe20000004100 */
[----:B------:R-:W-:Y:S01]  /*6240*/  F2FP.F16.F32.PACK_AB R8, R9, R8 ;  /* 0x000000080908723e */ /* 0x000fe200000000ff */
[--C-:B------:R-:W-:Y:S02]  /*6250*/  HADD2.F32 R3, -RZ, R71.reuse.H0_H0 ;  /* 0x20000047ff037230 */ /* 0x100fe40000004100 */
[C---:B------:R-:W-:Y:S01]  /*6260*/  FFMA R23, R49.reuse, R2, R23 ;  /* 0x0000000231177223 */ /* 0x040fe20000000017 */
[----:B------:R-:W-:Y:S02]  /*6270*/  HADD2.F32 R2, -RZ, R70.H1_H1 ;  /* 0x30000046ff027230 */ /* 0x000fe40000004100 */
[----:B------:R-:W-:Y:S01]  /*6280*/  FFMA R20, R49, R0, R20 ;  /* 0x0000000031147223 */ /* 0x000fe20000000014 */
[----:B------:R-:W-:Y:S01]  /*6290*/  HADD2.F32 R0, -RZ, R71.H1_H1 ;  /* 0x30000047ff007230 */ /* 0x000fe20000004100 */
[----:B------:R-:W-:Y:S01]  /*62a0*/  F2FP.F16.F32.PACK_AB R9, R15, R10 ;  /* 0x0000000a0f09723e */ /* 0x000fe200000000ff */
[----:B------:R-:W-:Y:S02]  /*62b0*/  HADD2.F32 R4, -RZ, R79.H0_H0 ;  /* 0x2000004fff047230 */ /* 0x000fe40000004100 */
[C---:B------:R-:W-:Y:S01]  /*62c0*/  FFMA R21, R49.reuse, R2, R21 ;  /* 0x0000000231157223 */ /* 0x040fe20000000015 */
[C---:B------:R-:W-:Y:S01]  /*62d0*/  FFMA R22, R49.reuse, R3, R22 ;  /* 0x0000000331167223 */ /* 0x040fe20000000016 */
[----:B------:R-:W-:Y:S01]  /*62e0*/  FFMA R27, R49, R0, R27 ;  /* 0x00000000311b7223 */ /* 0x000fe2000000001b */
[--C-:B------:R-:W-:Y:S01]  /*62f0*/  HADD2.F32 R2, -RZ, R76.reuse.H0_H0 ;  /* 0x2000004cff027230 */ /* 0x100fe20000004100 */
[----:B------:R-:W-:Y:S01]  /*6300*/  F2FP.F16.F32.PACK_AB R10, R13, R12 ;  /* 0x0000000c0d0a723e */ /* 0x000fe200000000ff */
[----:B------:R-:W-:Y:S01]  /*6310*/  HADD2.F32 R0, -RZ, R76.H1_H1 ;  /* 0x3000004cff007230 */ /* 0x000fe20000004100 */
[----:B------:R-:W-:Y:S01]  /*6320*/  F2FP.F16.F32.PACK_AB R11, R19, R14 ;  /* 0x0000000e130b723e */ /* 0x000fe200000000ff */
[--C-:B------:R-:W-:Y:S02]  /*6330*/  HADD2.F32 R3, -RZ, R77.reuse.H0_H0 ;  /* 0x2000004dff037230 */ /* 0x100fe40000004100 */
[C---:B------:R-:W-:Y:S01]  /*6340*/  FFMA R24, R49.reuse, R2, R24 ;  /* 0x0000000231187223 */ /* 0x040fe20000000018 */
[--C-:B------:R-:W-:Y:S02]  /*6350*/  HADD2.F32 R2, -RZ, R78.reuse.H0_H0 ;  /* 0x2000004eff027230 */ /* 0x100fe40000004100 */
[C---:B------:R-:W-:Y:S01]  /*6360*/  FFMA R25, R49.reuse, R0, R25 ;  /* 0x0000000031197223 */ /* 0x040fe20000000019 */
[----:B------:R1:W-:Y:S01]  /*6370*/  STS.128 [R66+0x10], R8 ;  /* 0x0000100842007388 */ /* 0x0003e20000000c00 */
[----:B------:R-:W-:Y:S02]  /*6380*/  HADD2.F32 R0, -RZ, R77.H1_H1 ;  /* 0x3000004dff007230 */ /* 0x000fe40000004100 */
[----:B------:R-:W-:Y:S01]  /*6390*/  FFMA R26, R49, R3, R26 ;  /* 0x00000003311a7223 */ /* 0x000fe2000000001a */
[----:B------:R-:W-:Y:S01]  /*63a0*/  HADD2.F32 R3, -RZ, R78.H1_H1 ;  /* 0x3000004eff037230 */ /* 0x000fe20000004100 */
[----:B------:R-:W-:Y:S01]  /*63b0*/  F2FP.F16.F32.PACK_AB R16, R17, R16 ;  /* 0x000000101110723e */ /* 0x000fe200000000ff */
[----:B------:R-:W-:Y:S01]  /*63c0*/  HADD2.F32 R5, -RZ, R79.H1_H1 ;  /* 0x3000004fff057230 */ /* 0x000fe20000004100 */
[----:B------:R-:W-:Y:S01]  /*63d0*/  F2FP.F16.F32.PACK_AB R17, R23, R18 ;  /* 0x000000121711723e */ /* 0x000fe200000000ff */
[----:B------:R-:W-:Y:S01]  /*63e0*/  FFMA R31, R49, R0, R31 ;  /* 0x00000000311f7223 */ /* 0x000fe2000000001f */
[----:B------:R-:W-:Y:S01]  /*63f0*/  FMUL R35, R47, R35 ;  /* 0x000000232f237220 */ /* 0x000fe20000400000 */
[----:B------:R-:W-:Y:S01]  /*6400*/  F2FP.F16.F32.PACK_AB R18, R21, R20 ;  /* 0x000000141512723e */ /* 0x000fe200000000ff */
[----:B------:R-:W-:Y:S01]  /*6410*/  FFMA R28, R49, R2, R28 ;  /* 0x00000002311c7223 */ /* 0x000fe2000000001c */
[----:B------:R-:W-:Y:S01]  /*6420*/  F2FP.F16.F32.PACK_AB R19, R27, R22 ;  /* 0x000000161b13723e */ /* 0x000fe200000000ff */
[C---:B------:R-:W-:Y:S01]  /*6430*/  FFMA R29, R49.reuse, R3, R29 ;  /* 0x00000003311d7223 */ /* 0x040fe2000000001d */
[C---:B------:R-:W-:Y:S01]  /*6440*/  FFMA R30, R49.reuse, R4, R30 ;  /* 0x00000004311e7223 */ /* 0x040fe2000000001e */
[----:B------:R-:W-:Y:S01]  /*6450*/  FFMA R35, R49, R5, R35 ;  /* 0x0000000531237223 */ /* 0x000fe20000000023 */
[----:B------:R-:W-:Y:S01]  /*6460*/  F2FP.F16.F32.PACK_AB R24, R25, R24 ;  /* 0x000000181918723e */ /* 0x000fe200000000ff */
[----:B------:R1:W-:Y:S01]  /*6470*/  STS.128 [R65+0x20], R16 ;  /* 0x0000201041007388 */ /* 0x0003e20000000c00 */
[----:B------:R-:W-:Y:S02]  /*6480*/  F2FP.F16.F32.PACK_AB R25, R31, R26 ;  /* 0x0000001a1f19723e */ /* 0x000fe400000000ff */
[----:B------:R-:W-:Y:S02]  /*6490*/  F2FP.F16.F32.PACK_AB R26, R29, R28 ;  /* 0x0000001c1d1a723e */ /* 0x000fe400000000ff */
[----:B------:R-:W-:Y:S05]  /*64a0*/  F2FP.F16.F32.PACK_AB R27, R35, R30 ;  /* 0x0000001e231b723e */ /* 0x000fea00000000ff */
[----:B------:R1:W-:Y:S01]  /*64b0*/  STS.128 [R64+0x10], R24 ;  /* 0x0000101840007388 */ /* 0x0003e20000000c00 */
[----:B------:R-:W-:Y:S01]  /*64c0*/  @!PT LDS RZ, [RZ] ;  /* 0x00000000fffff984 */ /* 0x000fe20000000800 */
[----:B------:R-:W-:Y:S01]  /*64d0*/  @!PT LDS RZ, [RZ] ;  /* 0x00000000fffff984 */ /* 0x000fe20000000800 */
[----:B------:R-:W-:Y:S01]  /*64e0*/  @!PT LDS RZ, [RZ] ;  /* 0x00000000fffff984 */ /* 0x000fe20000000800 */
[----:B------:R-:W-:Y:S01]  /*64f0*/  @!PT LDS RZ, [RZ] ;  /* 0x00000000fffff984 */ /* 0x000fe20000000800 */
[----:B------:R2:W-:Y:S07]  /*6500*/  MEMBAR.ALL.CTA ;  /* 0x0000000000007992 */ /* 0x0005ee0000008000 */
[----:B--2---:R-:W2:Y:S02]  /*6510*/  FENCE.VIEW.ASYNC.S ;  /* 0x00000000000073c6 */ /* 0x004ea40000000000 */
[----:B--2---:R-:W-:Y:S06]  /*6520*/  BAR.SYNC.DEFER_BLOCKING 0x1, 0x80 ;  /* 0x0042000000007b1d */ /* 0x004fec0000010000 */
[----:B------:R-:W-:Y:S05]  /*6530*/  @P0 BRA `(.L_x_99) ;  /* 0x00000000001c0947 */ /* 0x000fea0003800000 */
[----:B------:R-:W-:Y:S01]  /*6540*/  R2UR UR4, R72 ;  /* 0x00000000480472ca */ /* 0x000fe200000e0000 */
[----:B------:R-:W-:Y:S01]  /*6550*/  UIADD3 UR6, UP0, UPT, UR54, 0x680, URZ ;  /* 0x0000068036067890 */ /* 0x000fe2000ff1e0ff */
[----:B------:R-:W-:Y:S03]  /*6560*/  UMOV UR43, UR36 ;  /* 0x00000024002b7c82 */ /* 0x000fe60008000000 */
[----:B------:R-:W-:Y:S08]  /*6570*/  UIADD3.X UR7, UPT, UPT, URZ, UR55, URZ, UP0, !UPT ;  /* 0x00000037ff077290 */ /* 0x000ff000087fe4ff */
[----:B------:R-:W-:Y:S09]  /*6580*/  UIADD3 UR40, UPT, UPT, UR48, 0x200, UR4 ;  /* 0x0000020030287890 */ /* 0x000ff2000fffe004 */
[----:B------:R2:W-:Y:S02]  /*6590*/  UTMASTG.3D [UR40], [UR6] ;  /* 0x00000028060073b5 */ /* 0x0005e40008010000 */
[----:B--2---:R0:W-:Y:S02]  /*65a0*/  UTMACMDFLUSH ;  /* 0x00000000000079b7 */ /* 0x0041e40000000000 */
.L_x_99:
[----:B------:R-:W-:Y:S05]  /*65b0*/  BSYNC.RECONVERGENT B0 ;  /* 0x0000000000007941 */ /* 0x000fea0003800200 */
.L_x_98:
[----:B------:R-:W-:Y:S01]  /*65c0*/  UIADD3 UR40, UPT, UPT, UR56, 0x1, URZ ;  /* 0x0000000138287890 */ /* 0x000fe2000fffe0ff */
[----:B------:R-:W-:Y:S03]  /*65d0*/  BSSY.RECONVERGENT B0, `(.L_x_100) ;  /* 0x0000005000007945 */ /* 0x000fe60003800200 */
[----:B------:R-:W-:Y:S04]  /*65e0*/  UISETP.NE.AND UP0, UPT, UR40, 0x3, UPT ;  /* 0x000000032800788c */ /* 0x000fe8000bf05270 */
[----:B------:R-:W-:Y:S01]  /*65f0*/  USEL UR43, UR40, URZ, UP0 ;  /* 0x000000ff282b7287 */ /* 0x000fe20008000000 */
[----:B------:R-:W-:Y:S11]  /*6600*/  @P0 BRA `(.L_x_101) ;  /* 0x0000000000040947 */ /* 0x000ff60003800000 */
[----:B------:R-:W-:Y:S04]  /*6610*/  DEPBAR.LE SB0, 0x1 ;  /* 0x000080400000791a */ /* 0x000fe80000000000 */
.L_x_101:
[----:B------:R-:W-:Y:S05]  /*6620*/  BSYNC.RECONVERGENT B0 ;  /* 0x0000000000007941 */ /* 0x000fea0003800200 */
.L_x_100:
[----:B------:R-:W-:Y:S01]  /*6630*/  BAR.SYNC.DEFER_BLOCKING 0x1, 0x80 ;  /* 0x0042000000007b1d */ /* 0x000fe20000010000 */
[----:B------:R-:W-:Y:S01]  /*6640*/  ISETP.NE.AND P1, PT, R104, RZ, PT ;  /* 0x000000ff6800720c */ /* 0x000fe20003f25270 */
[----:B------:R-:W-:Y:S01]  /*6650*/  UISETP.NE.AND UP0, UPT, UR50, URZ, UPT ;  /* 0x000000ff3200728c */ /* 0x000fe2000bf05270 */
[----:B------:R-:W-:Y:S11]  /*6660*/  LEA R2, R74, UR48, 0x3 ;  /* 0x000000304a027c11 */ /* 0x000ff6000f8e18ff */
[----:B------:R-:W-:Y:S01]  /*6670*/  @P1 SHF.L.U32 R3, R107, 0x1f, RZ ;  /* 0x0000001f6b031819 */ /* 0x000fe200000006ff */
[----:B------:R-:W-:Y:S06]  /*6680*/  BRA.U !UP0, `(.L_x_102) ;  /* 0x0000000108247547 */ /* 0x000fec000b800000 */
[----:B------:R-:W-:Y:S01]  /*6690*/  IMAD.U32 R4, RZ, RZ, UR49 ;  /* 0x00000031ff047e24 */ /* 0x000fe2000f8e00ff */
[----:B------:R-:W-:Y:S01]  /*66a0*/  MOV R0, UR37 ;  /* 0x0000002500007c02 */ /* 0x000fe20008000f00 */
[----:B------:R-:W-:Y:S03]  /*66b0*/  UIADD3 UR49, UPT, UPT, UR49, 0x1, URZ ;  /* 0x0000000131317890 */ /* 0x000fe6000fffe0ff */
[----:B------:R-:W-:Y:S01]  /*66c0*/  @P1 LEA R4, R4, UR48, 0x3 ;  /* 0x0000003004041c11 */ /* 0x000fe2000f8e18ff */
[----:B------:R-:W-:Y:S04]  /*66d0*/  UISETP.NE.AND UP0, UPT, UR49, 0x3, UPT ;  /* 0x000000033100788c */ /* 0x000fe8000bf05270 */
[----:B------:R-:W-:Y:S01]  /*66e0*/  @P1 VIADD R4, R4, 0x98 ;  /* 0x0000009804041836 */ /* 0x000fe20000000000 */
[----:B------:R-:W-:Y:S04]  /*66f0*/  USEL UR49, UR49, URZ, UP0 ;  /* 0x000000ff31317287 */ /* 0x000fe80008000000 */
[----:B------:R-:W-:Y:S04]  /*6700*/  @P1 PRMT R0, R0, 0x654, R4 ;  /* 0x0000065400001816 */ /* 0x000fe80000000004 */
[----:B------:R2:W-:Y:S04]  /*6710*/  @P1 SYNCS.ARRIVE.TRANS64.RED.A1T0 RZ, [R0+URZ], RZ ;  /* 0x000000ff00ff19a7 */ /* 0x0005e800081004ff */
.L_x_102:
[----:B------:R-:W4:Y:S01]  /*6720*/  @P1 SYNCS.PHASECHK.TRANS64.TRYWAIT P0, [R2+URZ+0x80], R3 ;  /* 0x00008003020015a7 */ /* 0x000f2200080011ff */
[----:B------:R-:W-:Y:S01]  /*6730*/  BSSY B1, `(.L_x_103) ;  /* 0x0000015000017945 */ /* 0x000fe20003800000 */
[----:B----4-:R-:W-:Y:S03]  /*6740*/  @P1 SEL R75, RZ, 0x1, !P0 ;  /* 0x00000001ff4b1807 */ /* 0x010fe60004000000 */
[----:B------:R-:W-:Y:S05]  /*6750*/  @!P1 BRA `(.L_x_104) ;  /* 0x0000000000489947 */ /* 0x000fea0003800000 */
[----:B------:R-:W-:Y:S01]  /*6760*/  ISETP.NE.AND P1, PT, R108, RZ, PT ;  /* 0x000000ff6c00720c */ /* 0x000fe20003f25270 */
[----:B------:R-:W-:Y:S01]  /*6770*/  BSSY B0, `(.L_x_105) ;  /* 0x000000a000007945 */ /* 0x000fe20003800000 */
[----:B------:R-:W-:Y:S11]  /*6780*/  ISETP.NE.AND P0, PT, R75, RZ, PT ;  /* 0x000000ff4b00720c */ /* 0x000ff60003f05270 */
[----:B------:R-:W-:Y:S04]  /*6790*/  @P1 IMAD R74, R74, 0x2000, R99 ;  /* 0x000020004a4a1824 */ /* 0x000fe800078e0263 */
[----:B------:R-:W-:Y:S01]  /*67a0*/  @P1 IMAD.IADD R4, R106, 0x1, R74 ;  /* 0x000000016a041824 */ /* 0x000fe200078e024a */
[----:B------:R-:W-:Y:S03]  /*67b0*/  @P1 IADD3 R3, PT, PT, R105, R74, RZ ;  /* 0x0000004a69031210 */ /* 0x000fe60007ffe0ff */
[----:B--2---:R-:W-:Y:S01]  /*67c0*/  @P1 IMAD.IADD R0, R98, 0x1, R4 ;  /* 0x0000000162001824 */ /* 0x004fe200078e0204 */
[----:B------:R-:W-:Y:S06]  /*67d0*/  @P0 BRA `(.L_x_106) ;  /* 0x00000000000c0947 */ /* 0x000fec0003800000 */
[----:B------:R-:W-:Y:S04]  /*67e0*/  SHF.L.U32 R107, R107, 0x1f, RZ ;  /* 0x0000001f6b6b7819 */ /* 0x000fe800000006ff */
[----:B------:R-:W2:Y:S02]  /*67f0*/  SYNCS.PHASECHK.TRANS64.TRYWAIT P0, [R2+URZ+0x80], R107 ;  /* 0x0000806b020075a7 */ /* 0x000ea400080011ff */
[----:B--2---:R-:W-:Y:S05]  /*6800*/  @!P0 BRA `(.L_x_107) ;  /* 0x0000001800888947 */ /* 0x004fea0003800000 */
.L_x_106:
[----:B------:R-:W-:Y:S05]  /*6810*/  BSYNC B0 ;  /* 0x0000000000007941 */ /* 0x000fea0003800000 */
.L_x_105:
[----:B------:R-:W-:Y:S11]  /*6820*/  ISETP.NE.AND P0, PT, R108, RZ, PT ;  /* 0x000000ff6c00720c */ /* 0x000ff60003f05270 */
[----:B------:R-:W-:Y:S02]  /*6830*/  @!UPT UIADD3 URZ, UPT, UPT, URZ, URZ, URZ ;  /* 0x000000fffffff290 */ /* 0x000fe4000fffe0ff */
[----:B------:R4:W1:Y:S04]  /*6840*/  @P0 LDS.128 R56, [R74] ;  /* 0x000000004a380984 */ /* 0x0008680000000c00 */
[----:B------:R4:W1:Y:S04]  /*6850*/  @P0 LDS.128 R68, [R3+0x20] ;  /* 0x0000200003440984 */ /* 0x0008680000000c00 */
[----:B------:R4:W1:Y:S04]  /*6860*/  @P0 LDS.128 R60, [R4+0x10] ;  /* 0x00001000043c0984 */ /* 0x0008680000000c00 */
[----:B------:R4:W1:Y:S02]  /*6870*/  @P0 LDS.128 R76, [R0+0x10] ;  /* 0x00001000004c0984 */ /* 0x0008640000000c00 */
.L_x_104:
[----:B------:R-:W-:Y:S05]  /*6880*/  BSYNC B1 ;  /* 0x0000000000017941 */ /* 0x000fea0003800000 */
.L_x_103:
[----:B--2-4-:R-:W-:Y:S05]  /*6890*/  VIADD R0, R48, 0x20 ;  /* 0x0000002030007836 */ /* 0x014fea0000000000 */
[----:B------:R-:W-:Y:S04]  /*68a0*/  SHF.R.U32.HI R0, RZ, 0x15, R0 ;  /* 0x00000015ff007819 */ /* 0x000fe80000011600 */
[----:B------:R-:W-:Y:S11]  /*68b0*/  LOP3.LUT P0, RZ, R0, 0x3, R92, 0x48, !PT ;  /* 0x0000000300ff7812 */ /* 0x000ff6000780485c */
[----:B------:R-:W-:Y:S02]  /*68c0*/  @!UPT UIADD3 URZ, UPT, UPT, URZ, URZ, URZ ;  /* 0x000000fffffff290 */ /* 0x000fe4000fffe0ff */
[----:B------:R-:W-:Y:S05]  /*68d0*/  @!P0 BRA `(.L_x_108) ;  /* 0x0000000000408947 */ /* 0x000fea0003800000 */
[----:B------:R-:W2:Y:S01]  /*68e0*/  LDCU.64 UR8, c[0x4][0x70] ;  /* 0x01000e00ff0877ac */ /* 0x000ea20008000a00 */
[----:B------:R-:W-:Y:S01]  /*68f0*/  MOV R3, 0x0 ;  /* 0x0000000000037802 */ /* 0x000fe20000000f00 */
[----:B------:R-:W-:Y:S02]  /*6900*/  HFMA2 R12, -RZ, RZ, 0, 5.9604644775390625e-08 ;  /* 0x00000001ff0c7431 */ /* 0x000fe400000001ff */
[----:B-1----:R-:W-:Y:S02]  /*6910*/  IMAD.MOV.U32 R8, RZ, RZ, 0x192 ;  /* 0x00000192ff087424 */ /* 0x002fe400078e00ff */
[----:B------:R-:W-:Y:S01]  /*6920*/  IMAD.MOV.U32 R13, RZ, RZ, RZ ;  /* 0x000000ffff0d7224 */ /* 0x000fe200078e00ff */
[----:B------:R-:W1:Y:S01]  /*6930*/  LDCU.64 UR6, c[0x4][0x78] ;  /* 0x01000f00ff0677ac */ /* 0x000e620008000a00 */
[----:B------:R-:W4:Y:S01]  /*6940*/  LDC.64 R2, c[0x4][R3] ;  /* 0x0100000003027b82 */ /* 0x000f220000000a00 */
[----:B------:R-:W5:Y:S01]  /*6950*/  LDCU.64 UR4, c[0x4][0x10] ;  /* 0x01000200ff0477ac */ /* 0x000f620008000a00 */
[----:B--2---:R-:W-:Y:S01]  /*6960*/  MOV R5, UR9 ;  /* 0x0000000900057c02 */ /* 0x004fe20008000f00 */
[----:B------:R-:W-:Y:S01]  /*6970*/  IMAD.U32 R4, RZ, RZ, UR8 ;  /* 0x00000008ff047e24 */ /* 0x000fe2000f8e00ff */
[----:B-1----:R-:W-:Y:S01]  /*6980*/  MOV R7, UR7 ;  /* 0x0000000700077c02 */ /* 0x002fe20008000f00 */
[----:B------:R-:W-:Y:S01]  /*6990*/  IMAD.U32 R6, RZ, RZ, UR6 ;  /* 0x00000006ff067e24 */ /* 0x000fe2000f8e00ff */
[----:B-----5:R-:W-:Y:S01]  /*69a0*/  MOV R11, UR5 ;  /* 0x00000005000b7c02 */ /* 0x020fe20008000f00 */
[----:B------:R-:W-:Y:S02]  /*69b0*/  IMAD.U32 R10, RZ, RZ, UR4 ;  /* 0x00000004ff0a7e24 */ /* 0x000fe4000f8e00ff */
[----:B------:R-:W-:Y:S07]  /*69c0*/  LEPC R20, `(.L_x_108) ;  /* 0x000000001014794e */ /* 0x000fee0000000000 */
[----:B---34-:R-:W-:Y:S05]  /*69d0*/  CALL.ABS.NOINC R2 ;  /* 0x0000000002007343 */ /* 0x018fea0003c00000 */
.L_x_108:
[----:B------:R-:W-:Y:S01]  /*69e0*/  ISETP.NE.AND P0, PT, R100, RZ, PT ;  /* 0x000000ff6400720c */ /* 0x000fe20003f05270 */
[----:B------:R-:W-:Y:S05]  /*69f0*/  WARPSYNC.ALL ;  /* 0x0000000000007948 */ /* 0x000fea0003800000 */
[----:B------:R-:W-:Y:S01]  /*6a00*/  R2UR UR4, R48 ;  /* 0x00000000300472ca */ /* 0x000fe200000e0000 */
[--C-:B-1----:R-:W-:Y:S01]  /*6a10*/  HADD2.F32 R0, -RZ, R56.reuse.H0_H0 ;  /* 0x20000038ff007230 */ /* 0x102fe20000004100 */
[----:B------:R-:W-:Y:S01]  /*6a20*/  R2UR UR5, R73 ;  /* 0x00000000490572ca */ /* 0x000fe200000e0000 */
[----:B------:R-:W-:Y:S01]  /*6a30*/  HADD2.F32 R2, -RZ, R56.H1_H1 ;  /* 0x30000038ff027230 */ /* 0x000fe20000004100 */
[----:B------:R-:W-:Y:S01]  /*6a40*/  USHF.L.U32 UR8, UR43, 0xd, URZ ;  /* 0x0000000d2b087899 */ /* 0x000fe200080006ff */
[--C-:B------:R-:W-:Y:S01]  /*6a50*/  HADD2.F32 R3, -RZ, R57.reuse.H0_H0 ;  /* 0x20000039ff037230 */ /* 0x100fe20000004100 */
[----:B------:R-:W-:Y:S01]  /*6a60*/  BSSY.RECONVERGENT B0, `(.L_x_109) ;  /* 0x000008b000007945 */ /* 0x000fe20003800200 */
[----:B------:R-:W-:Y:S02]  /*6a70*/  HADD2.F32 R48, -RZ, R57.H1_H1 ;  /* 0x30000039ff307230 */ /* 0x000fe40000004100 */
[--C-:B------:R-:W-:Y:S02]  /*6a80*/  HADD2.F32 R50, -RZ, R58.reuse.H0_H0 ;  /* 0x2000003aff327230 */ /* 0x100fe40000004100 */
[----:B------:R-:W-:Y:S02]  /*6a90*/  HADD2.F32 R51, -RZ, R58.H1_H1 ;  /* 0x3000003aff337230 */ /* 0x000fe40000004100 */
[----:B------:R-:W1:Y:S01]  /*6aa0*/  LDTM.x32 R4, tmem[UR4+0x20] ;  /* 0x00002004000479ee */ /* 0x000e6200082c0000 */
[----:B------:R-:W-:Y:S01]  /*6ab0*/  NOP ;  /* 0x0000000000007918 */ /* 0x000fe20000000000 */
[----:B------:R-:W-:Y:S01]  /*6ac0*/  UIADD3 UR5, UPT, UPT, UR5, 0x100, URZ ;  /* 0x0000010005057890 */ /* 0x000fe2000fffe0ff */
[--C-:B------:R-:W-:Y:S02]  /*6ad0*/  HADD2.F32 R52, -RZ, R59.reuse.H0_H0 ;  /* 0x2000003bff347230 */ /* 0x100fe40000004100 */
[----:B------:R-:W-:Y:S01]  /*6ae0*/  HADD2.F32 R53, -RZ, R59.H1_H1 ;  /* 0x3000003bff357230 */ /* 0x000fe20000004100 */
[----:B------:R-:W-:Y:S01]  /*6af0*/  UPRMT UR5, UR37, 0x654, UR5 ;  /* 0x0000065425057896 */ /* 0x000fe20008000005 */
[--C-:B------:R-:W-:Y:S02]  /*6b00*/  HADD2.F32 R54, -RZ, R60.reuse.H0_H0 ;  /* 0x2000003cff367230 */ /* 0x100fe40000004100 */
[----:B------:R-:W-:Y:S02]  /*6b10*/  HADD2.F32 R55, -RZ, R60.H1_H1 ;  /* 0x3000003cff377230 */ /* 0x000fe40000004100 */
[--C-:B------:R-:W-:Y:S02]  /*6b20*/  HADD2.F32 R56, -RZ, R61.reuse.H0_H0 ;  /* 0x2000003dff387230 */ /* 0x100fe40000004100 */
[----:B------:R-:W-:Y:S02]  /*6b30*/  HADD2.F32 R57, -RZ, R61.H1_H1 ;  /* 0x3000003dff397230 */ /* 0x000fe40000004100 */
[----:B-1----:R-:W-:Y:S01]  /*6b40*/  SYNCS.ARRIVE.TRANS64.RED.A1T0 RZ, [UR5], RZ ;  /* 0x000000ffffff79a7 */ /* 0x002fe20008100405 */
[--C-:B------:R-:W-:Y:S02]  /*6b50*/  HADD2.F32 R58, -RZ, R62.reuse.H0_H0 ;  /* 0x2000003eff3a7230 */ /* 0x100fe40000004100 */
[----:B------:R-:W-:Y:S02]  /*6b60*/  HADD2.F32 R59, -RZ, R62.H1_H1 ;  /* 0x3000003eff3b7230 */ /* 0x000fe40000004100 */
[--C-:B------:R-:W-:Y:S02]  /*6b70*/  HADD2.F32 R60, -RZ, R63.reuse.H0_H0 ;  /* 0x2000003fff3c7230 */ /* 0x100fe40000004100 */
[----:B------:R-:W-:Y:S02]  /*6b80*/  HADD2.F32 R61, -RZ, R63.H1_H1 ;  /* 0x3000003fff3d7230 */ /* 0x000fe40000004100 */
[C---:B------:R-:W-:Y:S01]  /*6b90*/  FMUL R4, R47.reuse, R4 ;  /* 0x000000042f047220 */ /* 0x040fe20000400000 */
[C---:B------:R-:W-:Y:S01]  /*6ba0*/  FMUL R5, R47.reuse, R5 ;  /* 0x000000052f057220 */ /* 0x040fe20000400000 */
[C---:B------:R-:W-:Y:S01]  /*6bb0*/  FMUL R6, R47.reuse, R6 ;  /* 0x000000062f067220 */ /* 0x040fe20000400000 */
[----:B------:R-:W-:Y:S01]  /*6bc0*/  FMUL R7, R47, R7 ;  /* 0x000000072f077220 */ /* 0x000fe20000400000 */
[C---:B------:R-:W-:Y:S01]  /*6bd0*/  FFMA R4, R49.reuse, R0, R4 ;  /* 0x0000000031047223 */ /* 0x040fe20000000004 */
[C---:B------:R-:W-:Y:S01]  /*6be0*/  FFMA R5, R49.reuse, R2, R5 ;  /* 0x0000000231057223 */ /* 0x040fe20000000005 */
[C---:B------:R-:W-:Y:S01]  /*6bf0*/  FFMA R6, R49.reuse, R3, R6 ;  /* 0x0000000331067223 */ /* 0x040fe20000000006 */
[----:B------:R-:W-:Y:S01]  /*6c00*/  FFMA R7, R49, R48, R7 ;  /* 0x0000003031077223 */ /* 0x000fe20000000007 */
[C---:B------:R-:W-:Y:S01]  /*6c10*/  FMUL R8, R47.reuse, R8 ;  /* 0x000000082f087220 */ /* 0x040fe20000400000 */
[----:B------:R-:W-:Y:S01]  /*6c20*/  FMUL R9, R47, R9 ;  /* 0x000000092f097220 */ /* 0x000fe20000400000 */
[----:B------:R-:W-:Y:S01]  /*6c30*/  F2FP.F16.F32.PACK_AB R4, R5, R4 ;  /* 0x000000040504723e */ /* 0x000fe200000000ff */
[----:B------:R-:W-:Y:S01]  /*6c40*/  FMUL R0, R47, R10 ;  /* 0x0000000a2f007220 */ /* 0x000fe20000400000 */
[----:B------:R-:W-:Y:S01]  /*6c50*/  F2FP.F16.F32.PACK_AB R5, R7, R6 ;  /* 0x000000060705723e */ /* 0x000fe200000000ff */
[C---:B------:R-:W-:Y:S01]  /*6c60*/  FFMA R8, R49.reuse, R50, R8 ;  /* 0x0000003231087223 */ /* 0x040fe20000000008 */
[C---:B------:R-:W-:Y:S01]  /*6c70*/  FFMA R9, R49.reuse, R51, R9 ;  /* 0x0000003331097223 */ /* 0x040fe20000000009 */
[----:B------:R-:W-:Y:S01]  /*6c80*/  FFMA R0, R49, R52, R0 ;  /* 0x0000003431007223 */ /* 0x000fe20000000000 */
[C---:B------:R-:W-:Y:S01]  /*6c90*/  FMUL R2, R47.reuse, R11 ;  /* 0x0000000b2f027220 */ /* 0x040fe20000400000 */
[C---:B------:R-:W-:Y:S01]  /*6ca0*/  FMUL R3, R47.reuse, R12 ;  /* 0x0000000c2f037220 */ /* 0x040fe20000400000 */
[----:B------:R-:W-:Y:S01]  /*6cb0*/  FMUL R10, R47, R13 ;  /* 0x0000000d2f0a7220 */ /* 0x000fe20000400000 */
[----:B------:R-:W-:Y:S01]  /*6cc0*/  F2FP.F16.F32.PACK_AB R6, R9, R8 ;  /* 0x000000080906723e */ /* 0x000fe200000000ff */
[C---:B------:R-:W-:Y:S01]  /*6cd0*/  FFMA R2, R49.reuse, R53, R2 ;  /* 0x0000003531027223 */ /* 0x040fe20000000002 */
[C---:B------:R-:W-:Y:S01]  /*6ce0*/  FFMA R3, R49.reuse, R54, R3 ;  /* 0x0000003631037223 */ /* 0x040fe20000000003 */
[----:B------:R-:W-:Y:S01]  /*6cf0*/  FFMA R10, R49, R55, R10 ;  /* 0x00000037310a7223 */ /* 0x000fe2000000000a */
[C---:B------:R-:W-:Y:S01]  /*6d00*/  FMUL R11, R47.reuse, R14 ;  /* 0x0000000e2f0b7220 */ /* 0x040fe20000400000 */
[C---:B------:R-:W-:Y:S01]  /*6d10*/  FMUL R15, R47.reuse, R15 ;  /* 0x0000000f2f0f7220 */ /* 0x040fe20000400000 */
[C---:B------:R-:W-:Y:S01]  /*6d20*/  FMUL R12, R47.reuse, R16 ;  /* 0x000000102f0c7220 */ /* 0x040fe20000400000 */
[----:B------:R-:W-:Y:S01]  /*6d30*/  FMUL R13, R47, R17 ;  /* 0x000000112f0d7220 */ /* 0x000fe20000400000 */
[----:B------:R-:W-:Y:S01]  /*6d40*/  FFMA R11, R49, R56, R11 ;  /* 0x00000038310b7223 */ /* 0x000fe2000000000b */
[----:B------:R-:W-:Y:S01]  /*6d50*/  FMUL R14, R47, R18 ;  /* 0x000000122f0e7220 */ /* 0x000fe20000400000 */
[----:B------:R-:W-:Y:S01]  /*6d60*/  FFMA R15, R49, R57, R15 ;  /* 0x00000039310f7223 */ /* 0x000fe2000000000f */
[--C-:B------:R-:W-:Y:S02]  /*6d70*/  HADD2.F32 R62, -RZ, R68.reuse.H0_H0 ;  /* 0x20000044ff3e7230 */ /* 0x100fe40000004100 */
[----:B------:R-:W-:Y:S01]  /*6d80*/  FMUL R19, R47, R19 ;  /* 0x000000132f137220 */ /* 0x000fe20000400000 */
[----:B------:R-:W-:Y:S01]  /*6d90*/  F2FP.F16.F32.PACK_AB R7, R2, R0 ;  /* 0x000000000207723e */ /* 0x000fe200000000ff */
[----:B------:R-:W-:Y:S01]  /*6da0*/  FFMA R12, R49, R58, R12 ;  /* 0x0000003a310c7223 */ /* 0x000fe2000000000c */
[----:B------:R-:W-:Y:S02]  /*6db0*/  HADD2.F32 R63, -RZ, R68.H1_H1 ;  /* 0x30000044ff3f7230 */ /* 0x000fe40000004100 */
[----:B------:R-:W-:Y:S01]  /*6dc0*/  FMUL R16, R47, R20 ;  /* 0x000000142f107220 */ /* 0x000fe20000400000 */
[----:B------:R-:W-:Y:S01]  /*6dd0*/  FFMA R13, R49, R59, R13 ;  /* 0x0000003b310d7223 */ /* 0x000fe2000000000d */
[----:B------:R1:W-:Y:S01]  /*6de0*/  STS.128 [R99+UR8], R4 ;  /* 0x0000000463007988 */ /* 0x0003e20008000c08 */
[--C-:B---3--:R-:W-:Y:S02]  /*6df0*/  HADD2.F32 R64, -RZ, R69.reuse.H0_H0 ;  /* 0x20000045ff407230 */ /* 0x108fe40000004100 */
[----:B------:R-:W-:Y:S01]  /*6e00*/  FMUL R17, R47, R21 ;  /* 0x000000152f117220 */ /* 0x000fe20000400000 */
[----:B------:R-:W-:Y:S01]  /*6e10*/  FFMA R14, R49, R60, R14 ;  /* 0x0000003c310e7223 */ /* 0x000fe2000000000e */
[----:B------:R-:W-:Y:S02]  /*6e20*/  HADD2.F32 R65, -RZ, R69.H1_H1 ;  /* 0x30000045ff417230 */ /* 0x000fe40000004100 */
[----:B------:R-:W-:Y:S01]  /*6e30*/  FMUL R18, R47, R22 ;  /* 0x000000162f127220 */ /* 0x000fe20000400000 */
[----:B------:R-:W-:Y:S01]  /*6e40*/  FFMA R19, R49, R61, R19 ;  /* 0x0000003d31137223 */ /* 0x000fe20000000013 */
[----:B------:R-:W-:Y:S02]  /*6e50*/  HADD2.F32 R66, -RZ, R70.H0_H0 ;  /* 0x20000046ff427230 */ /* 0x000fe40000004100 */
[----:B------:R-:W-:Y:S01]  /*6e60*/  FMUL R23, R47, R23 ;  /* 0x000000172f177220 */ /* 0x000fe20000400000 */
[--C-:B------:R-:W-:Y:S02]  /*6e70*/  HADD2.F32 R74, -RZ, R78.reuse.H0_H0 ;  /* 0x2000004eff4a7230 */ /* 0x100fe40000004100 */
[----:B------:R-:W-:Y:S01]  /*6e80*/  FFMA R16, R49, R62, R16 ;  /* 0x0000003e31107223 */ /* 0x000fe20000000010 */
[----:B------:R-:W-:Y:S01]  /*6e90*/  HADD2.F32 R75, -RZ, R78.H1_H1 ;  /* 0x3000004eff4b7230 */ /* 0x000fe20000004100 */
[----:B------:R-:W-:Y:S01]  /*6ea0*/  IADD3 R78, PT, PT, R99, UR8, RZ ;  /* 0x00000008634e7c10 */ /* 0x000fe2000fffe0ff */
[----:B------:R-:W-:Y:S02]  /*6eb0*/  HADD2.F32 R67, -RZ, R70.H1_H1 ;  /* 0x30000046ff437230 */ /* 0x000fe40000004100 */
[----:B------:R-:W-:Y:S01]  /*6ec0*/  FMUL R20, R47, R24 ;  /* 0x000000182f147220 */ /* 0x000fe20000400000 */
[----:B------:R-:W-:Y:S01]  /*6ed0*/  FFMA R17, R49, R63, R17 ;  /* 0x0000003f31117223 */ /* 0x000fe20000000011 */
[--C-:B------:R-:W-:Y:S02]  /*6ee0*/  HADD2.F32 R68, -RZ, R71.reuse.H0_H0 ;  /* 0x20000047ff447230 */ /* 0x100fe40000004100 */
[----:B------:R-:W-:Y:S01]  /*6ef0*/  FMUL R21, R47, R25 ;  /* 0x000000192f157220 */ /* 0x000fe20000400000 */
[----:B------:R-:W-:Y:S01]  /*6f00*/  FFMA R18, R49, R64, R18 ;  /* 0x0000004031127223 */ /* 0x000fe20000000012 */
[----:B------:R-:W-:Y:S02]  /*6f10*/  HADD2.F32 R69, -RZ, R71.H1_H1 ;  /* 0x30000047ff457230 */ /* 0x000fe40000004100 */
[----:B------:R-:W-:Y:S01]  /*6f20*/  FMUL R22, R47, R26 ;  /* 0x0000001a2f167220 */ /* 0x000fe20000400000 */
[----:B------:R-:W-:Y:S01]  /*6f30*/  F2FP.F16.F32.PACK_AB R8, R10, R3 ;  /* 0x000000030a08723e */ /* 0x000fe200000000ff */
[----:B------:R-:W-:Y:S01]  /*6f40*/  FFMA R23, R49, R65, R23 ;  /* 0x0000004131177223 */ /* 0x000fe20000000017 */
[----:B------:R-:W-:Y:S01]  /*6f50*/  F2FP.F16.F32.PACK_AB R9, R15, R11 ;  /* 0x0000000b0f09723e */ /* 0x000fe200000000ff */
[--C-:B------:R-:W-:Y:S02]  /*6f60*/  HADD2.F32 R70, -RZ, R76.reuse.H0_H0 ;  /* 0x2000004cff467230 */ /* 0x100fe40000004100 */
[----:B------:R-:W-:Y:S01]  /*6f70*/  FMUL R27, R47, R27 ;  /* 0x0000001b2f1b7220 */ /* 0x000fe20000400000 */
[----:B------:R-:W-:Y:S01]  /*6f80*/  IADD3 R106, PT, PT, R106, R78, RZ ;  /* 0x0000004e6a6a7210 */ /* 0x000fe20007ffe0ff */
[----:B------:R-:W-:Y:S01]  /*6f90*/  FFMA R20, R49, R66, R20 ;  /* 0x0000004231147223 */ /* 0x000fe20000000014 */
[----:B------:R-:W-:Y:S01]  /*6fa0*/  F2FP.F16.F32.PACK_AB R10, R13, R12 ;  /* 0x0000000c0d0a723e */ /* 0x000fe200000000ff */
[----:B------:R-:W-:Y:S01]  /*6fb0*/  HADD2.F32 R71, -RZ, R76.H1_H1 ;  /* 0x3000004cff477230 */ /* 0x000fe20000004100 */
[----:B------:R-:W-:Y:S01]  /*6fc0*/  F2FP.F16.F32.PACK_AB R11, R19, R14 ;  /* 0x0000000e130b723e */ /* 0x000fe200000000ff */
[----:B------:R-:W-:Y:S01]  /*6fd0*/  FMUL R24, R47, R28 ;  /* 0x0000001c2f187220 */ /* 0x000fe20000400000 */
[----:B------:R-:W-:Y:S01]  /*6fe0*/  FFMA R21, R49, R67, R21 ;  /* 0x0000004331157223 */ /* 0x000fe20000000015 */
[--C-:B------:R-:W-:Y:S02]  /*6ff0*/  HADD2.F32 R72, -RZ, R77.reuse.H0_H0 ;  /* 0x2000004dff487230 */ /* 0x100fe40000004100 */
[----:B------:R-:W-:Y:S01]  /*7000*/  FMUL R25, R47, R29 ;  /* 0x0000001d2f197220 */ /* 0x000fe20000400000 */
[----:B------:R1:W-:Y:S01]  /*7010*/  STS.128 [R106+0x10], R8 ;  /* 0x000010086a007388 */ /* 0x0003e20000000c00 */
[----:B------:R-:W-:Y:S01]  /*7020*/  FFMA R22, R49, R68, R22 ;  /* 0x0000004431167223 */ /* 0x000fe20000000016 */
[----:B------:R-:W-:Y:S02]  /*7030*/  HADD2.F32 R73, -RZ, R77.H1_H1 ;  /* 0x3000004dff497230 */ /* 0x000fe40000004100 */
[----:B------:R-:W-:Y:S01]  /*7040*/  FMUL R26, R47, R30 ;  /* 0x0000001e2f1a7220 */ /* 0x000fe20000400000 */
[----:B------:R-:W-:Y:S01]  /*7050*/  FFMA R27, R49, R69, R27 ;  /* 0x00000045311b7223 */ /* 0x000fe2000000001b */
        /* <DEDUP_REMOVED lines=10> */
[----:B------:R-:W-:Y:S01]  /*7100*/  F2FP.F16.F32.PACK_AB R17, R23, R18 ;  /* 0x000000121711723e */ /* 0x000fe200000000ff */
[----:B------:R-:W-:Y:S01]  /*7110*/  FFMA R31, R49, R73, R31 ;  /* 0x00000049311f7223 */ /* 0x000fe2000000001f */
[----:B------:R-:W-:Y:S01]  /*7120*/  FMUL R35, R47, R35 ;  /* 0x000000232f237220 */ /* 0x000fe20000400000 */
[----:B------:R-:W-:Y:S01]  /*7130*/  IADD3 R105, PT, PT, R105, R78, RZ ;  /* 0x0000004e69697210 */ /* 0x000fe20007ffe0ff */
[----:B------:R-:W-:Y:S01]  /*7140*/  FFMA R28, R49, R74, R28 ;  /* 0x0000004a311c7223 */ /* 0x000fe2000000001c */
[----:B------:R-:W-:Y:S01]  /*7150*/  F2FP.F16.F32.PACK_AB R18, R21, R20 ;  /* 0x000000141512723e */ /* 0x000fe200000000ff */
[----:B------:R-:W-:Y:S01]  /*7160*/  FFMA R29, R49, R75, R29 ;  /* 0x0000004b311d7223 */ /* 0x000fe2000000001d */
[----:B------:R-:W-:Y:S01]  /*7170*/  F2FP.F16.F32.PACK_AB R19, R27, R22 ;  /* 0x000000161b13723e */ /* 0x000fe200000000ff */
[C---:B------:R-:W-:Y:S01]  /*7180*/  FFMA R30, R49.reuse, R76, R30 ;  /* 0x0000004c311e7223 */ /* 0x040fe2000000001e */
[----:B------:R-:W-:Y:S01]  /*7190*/  FFMA R35, R49, R77, R35 ;  /* 0x0000004d31237223 */ /* 0x000fe20000000023 */
[----:B------:R-:W-:Y:S02]  /*71a0*/  F2FP.F16.F32.PACK_AB R24, R25, R24 ;  /* 0x000000181918723e */ /* 0x000fe400000000ff */
[----:B------:R1:W-:Y:S01]  /*71b0*/  STS.128 [R105+0x20], R16 ;  /* 0x0000201069007388 */ /* 0x0003e20000000c00 */
[----:B------:R-:W-:Y:S02]  /*71c0*/  F2FP.F16.F32.PACK_AB R25, R31, R26 ;  /* 0x0000001a1f19723e */ /* 0x000fe400000000ff */
[----:B------:R-:W-:Y:S02]  /*71d0*/  F2FP.F16.F32.PACK_AB R26, R29, R28 ;  /* 0x0000001c1d1a723e */ /* 0x000fe400000000ff */
[----:B------:R-:W-:Y:S02]  /*71e0*/  F2FP.F16.F32.PACK_AB R27, R35, R30 ;  /* 0x0000001e231b723e */ /* 0x000fe400000000ff */
[----:B------:R-:W-:Y:S05]  /*71f0*/  IADD3 R0, PT, PT, R98, R106, RZ ;  /* 0x0000006a62007210 */ /* 0x000fea0007ffe0ff */
        /* <DEDUP_REMOVED lines=9> */
[----:B------:R-:W-:Y:S02]  /*7290*/  UIADD3 UR10, UP0, UPT, UR54, 0x680, URZ ;  /* 0x00000680360a7890 */ /* 0x000fe4000ff1e0ff */
[----:B------:R-:W-:Y:S02]  /*72a0*/  UIADD3 UR5, UPT, UPT, UR41, 0x20, URZ ;  /* 0x0000002029057890 */ /* 0x000fe4000fffe0ff */
[----:B------:R-:W-:Y:S02]  /*72b0*/  UIADD3 UR4, UPT, UPT, UR48, 0x200, UR8 ;  /* 0x0000020030047890 */ /* 0x000fe4000fffe008 */
[----:B------:R-:W-:Y:S01]  /*72c0*/  UIADD3.X UR11, UPT, UPT, URZ, UR55, URZ, UP0, !UPT ;  /* 0x00000037ff0b7290 */ /* 0x000fe200087fe4ff */
[----:B------:R-:W-:Y:S01]  /*72d0*/  UMOV UR6, UR42 ;  /* 0x0000002a00067c82 */ /* 0x000fe20008000000 */
[----:B------:R-:W-:Y:S07]  /*72e0*/  UMOV UR7, UR36 ;  /* 0x0000002400077c82 */ /* 0x000fee0008000000 */
[----:B------:R2:W-:Y:S02]  /*72f0*/  UTMASTG.3D [UR4], [UR10] ;  /* 0x000000040a0073b5 */ /* 0x0005e40008010000 */
[----:B--2---:R0:W-:Y:S02]  /*7300*/  UTMACMDFLUSH ;  /* 0x00000000000079b7 */ /* 0x0041e40000000000 */
.L_x_110:
[----:B------:R-:W-:Y:S05]  /*7310*/  BSYNC.RECONVERGENT B0 ;  /* 0x0000000000007941 */ /* 0x000fea0003800200 */
.L_x_109:
[----:B------:R-:W-:Y:S01]  /*7320*/  UIADD3 UR43, UPT, UPT, UR43, 0x1, URZ ;  /* 0x000000012b2b7890 */ /* 0x000fe2000fffe0ff */
[----:B------:R-:W-:Y:S03]  /*7330*/  BSSY.RECONVERGENT B0, `(.L_x_111) ;  /* 0x0000008000007945 */ /* 0x000fe60003800200 */
[----:B------:R-:W-:Y:S04]  /*7340*/  UISETP.NE.AND UP0, UPT, UR43, 0x3, UPT ;  /* 0x000000032b00788c */ /* 0x000fe8000bf05270 */
[----:B------:R-:W-:Y:S02]  /*7350*/  UISETP.EQ.XOR UP1, UPT, UR40, 0x3, !UP0 ;  /* 0x000000032800788c */ /* 0x000fe4000c722a70 */
[----:B------:R-:W-:Y:S02]  /*7360*/  USEL UR56, UR43, URZ, UP0 ;  /* 0x000000ff2b387287 */ /* 0x000fe40008000000 */
[----:B------:R-:W-:Y:S04]  /*7370*/  USEL UR4, URZ, 0x1, !UP1 ;  /* 0x00000001ff047887 */ /* 0x000fe8000c800000 */
[----:B------:R-:W-:Y:S01]  /*7380*/  ULOP3.LUT UR51, UR51, UR4, URZ, 0x3c, !UPT ;  /* 0x0000000433337292 */ /* 0x000fe2000f8e3cff */
[----:B------:R-:W-:Y:S11]  /*7390*/  @P0 BRA `(.L_x_112) ;  /* 0x0000000000040947 */ /* 0x000ff60003800000 */
[----:B------:R-:W-:Y:S04]  /*73a0*/  DEPBAR.LE SB0, 0x1 ;  /* 0x000080400000791a */ /* 0x000fe80000000000 */
.L_x_112:
[----:B------:R-:W-:Y:S05]  /*73b0*/  BSYNC.RECONVERGENT B0 ;  /* 0x0000000000007941 */ /* 0x000fea0003800200 */
.L_x_111:
[----:B------:R-:W-:Y:S01]  /*73c0*/  BAR.SYNC.DEFER_BLOCKING 0x1, 0x80 ;  /* 0x0042000000007b1d */ /* 0x000fe20000010000 */
[----:B------:R-:W-:Y:S01]  /*73d0*/  UISETP.NE.AND UP0, UPT, UR50, -0x2, UPT ;  /* 0xfffffffe3200788c */ /* 0x000fe2000bf05270 */
[----:B------:R-:W-:Y:S08]  /*73e0*/  IADD3 R45, PT, PT, R45, 0x1, RZ ;  /* 0x000000012d2d7810 */ /* 0x000ff00007ffe0ff */
[----:B------:R-:W-:Y:S05]  /*73f0*/  BRA.U !UP0, `(.L_x_113) ;  /* 0x0000000108287547 */ /* 0x000fea000b800000 */
[----:B------:R-:W-:Y:S01]  /*7400*/  ISETP.NE.AND P0, PT, R104, RZ, PT ;  /* 0x000000ff6800720c */ /* 0x000fe20003f05270 */
[----:B------:R-:W-:Y:S01]  /*7410*/  IMAD.U32 R2, RZ, RZ, UR49 ;  /* 0x00000031ff027e24 */ /* 0x000fe2000f8e00ff */
[----:B------:R-:W-:Y:S01]  /*7420*/  UIADD3 UR49, UPT, UPT, UR49, 0x1, URZ ;  /* 0x0000000131317890 */ /* 0x000fe2000fffe0ff */
[----:B-1----:R-:W-:Y:S03]  /*7430*/  IMAD.U32 R0, RZ, RZ, UR37 ;  /* 0x00000025ff007e24 */ /* 0x002fe6000f8e00ff */
[----:B------:R-:W-:Y:S04]  /*7440*/  UISETP.NE.AND UP0, UPT, UR49, 0x3, UPT ;  /* 0x000000033100788c */ /* 0x000fe8000bf05270 */
[----:B------:R-:W-:Y:S03]  /*7450*/  USEL UR49, UR49, URZ, UP0 ;  /* 0x000000ff31317287 */ /* 0x000fe60008000000 */
[----:B------:R-:W-:Y:S05]  /*7460*/  @P0 LEA R2, R2, UR48, 0x3 ;  /* 0x0000003002020c11 */ /* 0x000fea000f8e18ff */
[----:B------:R-:W-:Y:S05]  /*7470*/  @P0 VIADD R2, R2, 0x98 ;  /* 0x0000009802020836 */ /* 0x000fea0000000000 */
[----:B------:R-:W-:Y:S04]  /*7480*/  @P0 PRMT R0, R0, 0x654, R2 ;  /* 0x0000065400000816 */ /* 0x000fe80000000002 */
[----:B------:R2:W-:Y:S03]  /*7490*/  @P0 SYNCS.ARRIVE.TRANS64.RED.A1T0 RZ, [R0+URZ], RZ ;  /* 0x000000ff00ff09a7 */ /* 0x0005e600081004ff */
.L_x_113:
[----:B------:R-:W-:Y:S01]  /*74a0*/  ISETP.NE.AND P2, PT, R101, RZ, PT ;  /* 0x000000ff6500720c */ /* 0x000fe20003f45270 */
[----:B------:R-:W-:Y:S01]  /*74b0*/  UIADD3 UR50, UPT, UPT, UR50, 0x2, URZ ;  /* 0x0000000232327890 */ /* 0x000fe2000fffe0ff */
[----:B------:R-:W-:Y:S01]  /*74c0*/  ISETP.NE.AND P0, PT, R103, 0x2, PT ;  /* 0x000000026700780c */ /* 0x000fe20003f05270 */
[----:B------:R-:W-:Y:S01]  /*74d0*/  IMAD.IADD R14, R43, 0x1, R86 ;  /* 0x000000012b0e7824 */ /* 0x000fe200078e0256 */
[----:B------:R-:W-:Y:S01]  /*74e0*/  ISETP.NE.AND P1, PT, R45, 0x4, PT ;  /* 0x000000042d00780c */ /* 0x000fe20003f25270 */
[----:B------:R-:W-:Y:S01]  /*74f0*/  IMAD.IADD R15, R44, 0x1, R87 ;  /* 0x000000012c0f7824 */ /* 0x000fe200078e0257 */
[----:B------:R-:W-:Y:S02]  /*7500*/  SEL R2, RZ, 0x1, P0 ;  /* 0x00000001ff027807 */ /* 0x000fe40000000000 */
[----:B-12---:R-:W-:Y:S02]  /*7510*/  SEL R0, RZ, 0x1, P1 ;  /* 0x00000001ff007807 */ /* 0x006fe40000800000 */
[----:B------:R-:W-:Y:S02]  /*7520*/  LOP3.LUT R96, R96, R2, RZ, 0x3c, !PT ;  /* 0x0000000260607212 */ /* 0x000fe400078e3cff */
[----:B------:R-:W-:Y:S02]  /*7530*/  LOP3.LUT R97, R97, R0, RZ, 0x3c, !PT ;  /* 0x0000000061617212 */ /* 0x000fe400078e3cff */
[----:B------:R-:W-:Y:S02]  /*7540*/  @P2 R2UR UR36, R95 ;  /* 0x000000005f2422ca */ /* 0x000fe400000e0000 */
[----:B------:R-:W-:Y:S02]  /*7550*/  SEL R103, R103, RZ, P0 ;  /* 0x000000ff67677207 */ /* 0x000fe40000000000 */
[----:B------:R-:W-:Y:S01]  /*7560*/  SEL R45, R45, RZ, P1 ;  /* 0x000000ff2d2d7207 */ /* 0x000fe20000800000 */
[----:B------:R-:W-:Y:S10]  /*7570*/  @P2 BRA `(.L_x_114) ;  /* 0xffffffd800042947 */ /* 0x000ff4000383ffff */
[----:B------:R-:W-:-:S09]  /*7580*/  UISETP.NE.AND UP0, UPT, UR53, URZ, UPT ;  /* 0x000000ff3500728c */ /* 0x000fd2000bf05270 */
[----:B------:R-:W-:Y:S05]  /*7590*/  BRA.U !UP0, `(.L_x_115) ;  /* 0x0000000108487547 */ /* 0x000fea000b800000 */
[----:B------:R-:W1:Y:S02]  /*75a0*/  LDCU.64 UR4, c[0x0][0x890] ;  /* 0x00011200ff0477ac */ /* 0x000e640008000a00 */
[----:B-1----:R-:W-:-:S04]  /*75b0*/  UISETP.NE.U32.AND UP0, UPT, UR4, URZ, UPT ;  /* 0x000000ff0400728c */ /* 0x002fc8000bf05070 */
[----:B------:R-:W-:-:S09]  /*75c0*/  UISETP.NE.AND.EX UP0, UPT, UR5, URZ, UPT, UP0 ;  /* 0x000000ff0500728c */ /* 0x000fd2000bf05300 */
[----:B------:R-:W-:Y:S05]  /*75d0*/  BRA.U UP0, `(.L_x_116) ;  /* 0x00000001000c7547 */ /* 0x000fea000b800000 */
[----:B------:R-:W-:-:S13]  /*75e0*/  FSETP.NEU.AND P0, PT, R49, RZ, PT ;  /* 0x000000ff3100720b */ /* 0x000fda0003f0d000 */
[----:B------:R-:W-:Y:S05]  /*75f0*/  @!P0 EXIT ;  /* 0x000000000000894d */ /* 0x000fea0003800000 */
[----:B------:R-:W-:Y:S05]  /*7600*/  BRA `(.L_x_115) ;  /* 0x00000000002c7947 */ /* 0x000fea0003800000 */
.L_x_116:
[----:B------:R-:W-:Y:S01]  /*7610*/  ISETP.NE.AND P0, PT, R102, RZ, PT ;  /* 0x000000ff6600720c */ /* 0x000fe20003f05270 */
[----:B------:R-:W-:-:S12]  /*7620*/  BSSY.RECONVERGENT B0, `(.L_x_115) ;  /* 0x0000009000007945 */ /* 0x000fd80003800200 */
[----:B------:R-:W-:Y:S05]  /*7630*/  @P0 BRA `(.L_x_117) ;  /* 0x0000000000140947 */ /* 0x000fea0003800000 */
[----:B------:R-:W1:Y:S02]  /*7640*/  LDCU.64 UR4, c[0x0][0x888] ;  /* 0x00011100ff0477ac */ /* 0x000e640008000a00 */
[----:B-1----:R-:W-:-:S04]  /*7650*/  ISETP.NE.U32.AND P0, PT, RZ, UR4, PT ;  /* 0x00000004ff007c0c */ /* 0x002fc8000bf05070 */
[----:B------:R-:W-:-:S13]  /*7660*/  ISETP.NE.AND.EX P0, PT, RZ, UR5, PT, P0 ;  /* 0x00000005ff007c0c */ /* 0x000fda000bf05300 */
[----:B------:R-:W-:Y:S05]  /*7670*/  @!P0 EXIT ;  /* 0x000000000000894d */ /* 0x000fea0003800000 */
[----:B------:R-:W-:Y:S05]  /*7680*/  BRA `(.L_x_118) ;  /* 0x0000000000087947 */ /* 0x000fea0003800000 */
.L_x_117:
[----:B------:R-:W-:-:S13]  /*7690*/  FSETP.NEU.AND P0, PT, R49, RZ, PT ;  /* 0x000000ff3100720b */ /* 0x000fda0003f0d000 */
[----:B------:R-:W-:Y:S05]  /*76a0*/  @!P0 EXIT ;  /* 0x000000000000894d */ /* 0x000fea0003800000 */
.L_x_118:
[----:B------:R-:W-:Y:S05]  /*76b0*/  BSYNC.RECONVERGENT B0 ;  /* 0x0000000000007941 */ /* 0x000fea0003800200 */
.L_x_115:
[----:B------:R-:W-:Y:S01]  /*76c0*/  ULEA UR4, UR49, UR48, 0x3 ;  /* 0x0000003031047291 */ /* 0x000fe2000f8e18ff */
[----:B------:R-:W-:-:S04]  /*76d0*/  DEPBAR.LE SB0, 0x0 ;  /* 0x000080000000791a */ /* 0x000fc80000000000 */
[----:B------:R-:W-:-:S04]  /*76e0*/  UIADD3 UR4, UPT, UPT, UR4, 0x98, URZ ;  /* 0x0000009804047890 */ /* 0x000fc8000fffe0ff */
[----:B------:R-:W-:-:S09]  /*76f0*/  UPRMT UR4, UR37, 0x654, UR4 ;  /* 0x0000065425047896 */ /* 0x000fd20008000004 */
[----:B------:R-:W-:Y:S01]  /*7700*/  SYNCS.ARRIVE.TRANS64.RED.A1T0 RZ, [UR4], RZ ;  /* 0x000000ffffff79a7 */ /* 0x000fe20008100404 */
[----:B------:R-:W-:Y:S05]  /*7710*/  EXIT ;  /* 0x000000000000794d */ /* 0x000fea0003800000 */
.L_x_19:
[----:B--2---:R2:W1:Y:S02]  /*7720*/  SYNCS.PHASECHK.TRANS64.TRYWAIT P0, [R2+URZ+0x130], R3 ;  /* 0x00013003020075a7 */ /* 0x00446400080011ff */
[----:B-1----:R-:W-:Y:S05]  /*7730*/  @!P0 NANOSLEEP.SYNCS 0x989680 ;  /* 0x009896800000895d */ /* 0x002fea0003900000 */
[----:B------:R-:W1:Y:S02]  /*7740*/  @!P0 SYNCS.PHASECHK.TRANS64 P0, [R2+URZ+0x130], R3 ;  /* 0x00013003020085a7 */ /* 0x000e6400080010ff */
[----:B-1----:R-:W-:Y:S05]  /*7750*/  @!P0 BRA `(.L_x_19) ;  /* 0xfffffffc00f08947 */ /* 0x002fea000383ffff */
[----:B------:R-:W-:Y:S05]  /*7760*/  BRA `(.L_x_119) ;  /* 0xffffff9c00b47947 */ /* 0x000fea000383ffff */
.L_x_22:
[----:B-1----:R-:W-:-:S07]  /*7770*/  MOV R2, UR33 ;  /* 0x0000002100027c02 */ /* 0x002fce0008000f00 */
.L_x_120:
[----:B-1----:R1:W2:Y:S02]  /*7780*/  SYNCS.PHASECHK.TRANS64.TRYWAIT P0, [R2+URZ+0x40], R4 ;  /* 0x00004004020075a7 */ /* 0x0022a400080011ff */
[----:B--2---:R-:W-:Y:S05]  /*7790*/  @!P0 NANOSLEEP.SYNCS 0x989680 ;  /* 0x009896800000895d */ /* 0x004fea0003900000 */
[----:B------:R-:W2:Y:S02]  /*77a0*/  @!P0 SYNCS.PHASECHK.TRANS64 P0, [R2+URZ+0x40], R4 ;  /* 0x00004004020085a7 */ /* 0x000ea400080010ff */
[----:B--2---:R-:W-:Y:S05]  /*77b0*/  @!P0 BRA `(.L_x_120) ;  /* 0xfffffffc00f08947 */ /* 0x004fea000383ffff */
[----:B------:R-:W-:Y:S05]  /*77c0*/  BRA `(.L_x_21) ;  /* 0xffffffa000047947 */ /* 0x000fea000383ffff */
.L_x_28:
[----:B-1----:R-:W-:-:S07]  /*77d0*/  MOV R2, UR17 ;  /* 0x0000001100027c02 */ /* 0x002fce0008000f00 */
.L_x_121:
[----:B-1----:R1:W2:Y:S02]  /*77e0*/  SYNCS.PHASECHK.TRANS64.TRYWAIT P0, [R2+URZ+0x40], R4 ;  /* 0x00004004020075a7 */ /* 0x0022a400080011ff */
[----:B--2---:R-:W-:Y:S05]  /*77f0*/  @!P0 NANOSLEEP.SYNCS 0x989680 ;  /* 0x009896800000895d */ /* 0x004fea0003900000 */
[----:B------:R-:W2:Y:S02]  /*7800*/  @!P0 SYNCS.PHASECHK.TRANS64 P0, [R2+URZ+0x40], R4 ;  /* 0x00004004020085a7 */ /* 0x000ea400080010ff */
[----:B--2---:R-:W-:Y:S05]  /*7810*/  @!P0 BRA `(.L_x_121) ;  /* 0xfffffffc00f08947 */ /* 0x004fea000383ffff */
[----:B------:R-:W-:Y:S05]  /*7820*/  BRA `(.L_x_27) ;  /* 0xffffffa000ac7947 */ /* 0x000fea000383ffff */
.L_x_32:
[----:B-1----:R1:W2:Y:S02]  /*7830*/  SYNCS.PHASECHK.TRANS64.TRYWAIT P0, [R2+URZ+0xc0], R3 ;  /* 0x0000c003020075a7 */ /* 0x0022a400080011ff */
[----:B--2---:R-:W-:Y:S05]  /*7840*/  @!P0 NANOSLEEP.SYNCS 0x989680 ;  /* 0x009896800000895d */ /* 0x004fea0003900000 */
[----:B------:R-:W2:Y:S02]  /*7850*/  @!P0 SYNCS.PHASECHK.TRANS64 P0, [R2+URZ+0xc0], R3 ;  /* 0x0000c003020085a7 */ /* 0x000ea400080010ff */
[----:B--2---:R-:W-:Y:S05]  /*7860*/  @!P0 BRA `(.L_x_32) ;  /* 0xfffffffc00f08947 */ /* 0x004fea000383ffff */
[----:B------:R-:W-:Y:S05]  /*7870*/  BRA `(.L_x_122) ;  /* 0xffffffa4003c7947 */ /* 0x000fea000383ffff */
.L_x_36:
[----:B----4-:R-:W-:-:S07]  /*7880*/  MOV R0, UR5 ;  /* 0x0000000500007c02 */ /* 0x010fce0008000f00 */
.L_x_123:
[----:B-1----:R1:W2:Y:S02]  /*7890*/  SYNCS.PHASECHK.TRANS64.TRYWAIT P0, [R0+URZ], R2 ;  /* 0x00000002000075a7 */ /* 0x0022a400080011ff */
[----:B--2---:R-:W-:Y:S05]  /*78a0*/  @!P0 NANOSLEEP.SYNCS 0x989680 ;  /* 0x009896800000895d */ /* 0x004fea0003900000 */
[----:B------:R-:W2:Y:S02]  /*78b0*/  @!P0 SYNCS.PHASECHK.TRANS64 P0, [R0+URZ], R2 ;  /* 0x00000002000085a7 */ /* 0x000ea400080010ff */
[----:B--2---:R-:W-:Y:S05]  /*78c0*/  @!P0 BRA `(.L_x_123) ;  /* 0xfffffffc00f08947 */ /* 0x004fea000383ffff */
[----:B------:R-:W-:Y:S05]  /*78d0*/  BRA `(.L_x_124) ;  /* 0xffffffa800ac7947 */ /* 0x000fea000383ffff */
.L_x_37:
[----:B----4-:R-:W-:-:S07]  /*78e0*/  MOV R0, UR5 ;  /* 0x0000000500007c02 */ /* 0x010fce0008000f00 */
.L_x_125:
[----:B-1----:R1:W2:Y:S02]  /*78f0*/  SYNCS.PHASECHK.TRANS64.TRYWAIT P0, [R0+URZ], R3 ;  /* 0x00000003000075a7 */ /* 0x0022a400080011ff */
[----:B--2---:R-:W-:Y:S05]  /*7900*/  @!P0 NANOSLEEP.SYNCS 0x989680 ;  /* 0x009896800000895d */ /* 0x004fea0003900000 */
[----:B------:R-:W2:Y:S02]  /*7910*/  @!P0 SYNCS.PHASECHK.TRANS64 P0, [R0+URZ], R3 ;  /* 0x00000003000085a7 */ /* 0x000ea400080010ff */
[----:B--2---:R-:W-:Y:S05]  /*7920*/  @!P0 BRA `(.L_x_125) ;  /* 0xfffffffc00f08947 */ /* 0x004fea000383ffff */
[----:B------:R-:W-:Y:S05]  /*7930*/  BRA `(.L_x_126) ;  /* 0xffffffa800b87947 */ /* 0x000fea000383ffff */
.L_x_38:
[----:B----4-:R-:W-:-:S07]  /*7940*/  MOV R0, UR5 ;  /* 0x0000000500007c02 */ /* 0x010fce0008000f00 */
.L_x_127:
[----:B-1----:R1:W2:Y:S02]  /*7950*/  SYNCS.PHASECHK.TRANS64.TRYWAIT P0, [R0+URZ], R3 ;  /* 0x00000003000075a7 */ /* 0x0022a400080011ff */
[----:B--2---:R-:W-:Y:S05]  /*7960*/  @!P0 NANOSLEEP.SYNCS 0x989680 ;  /* 0x009896800000895d */ /* 0x004fea0003900000 */
[----:B------:R-:W2:Y:S02]  /*7970*/  @!P0 SYNCS.PHASECHK.TRANS64 P0, [R0+URZ], R3 ;  /* 0x00000003000085a7 */ /* 0x000ea400080010ff */
[----:B--2---:R-:W-:Y:S05]  /*7980*/  @!P0 BRA `(.L_x_127) ;  /* 0xfffffffc00f08947 */ /* 0x004fea000383ffff */
[----:B------:R-:W-:Y:S05]  /*7990*/  BRA `(.L_x_128) ;  /* 0xffffffa800c47947 */ /* 0x000fea000383ffff */
.L_x_39:
[----:B----4-:R-:W-:-:S07]  /*79a0*/  MOV R0, UR5 ;  /* 0x0000000500007c02 */ /* 0x010fce0008000f00 */
.L_x_129:
[----:B-1----:R1:W2:Y:S02]  /*79b0*/  SYNCS.PHASECHK.TRANS64.TRYWAIT P0, [R0+URZ], R3 ;  /* 0x00000003000075a7 */ /* 0x0022a400080011ff */
[----:B--2---:R-:W-:Y:S05]  /*79c0*/  @!P0 NANOSLEEP.SYNCS 0x989680 ;  /* 0x009896800000895d */ /* 0x004fea0003900000 */
[----:B------:R-:W2:Y:S02]  /*79d0*/  @!P0 SYNCS.PHASECHK.TRANS64 P0, [R0+URZ], R3 ;  /* 0x00000003000085a7 */ /* 0x000ea400080010ff */
[----:B--2---:R-:W-:Y:S05]  /*79e0*/  @!P0 BRA `(.L_x_129) ;  /* 0xfffffffc00f08947 */ /* 0x004fea000383ffff */
[----:B------:R-:W-:Y:S05]  /*79f0*/  BRA `(.L_x_130) ;  /* 0xffffffa800d07947 */ /* 0x000fea000383ffff */
.L_x_40:
[----:B----4-:R-:W-:-:S07]  /*7a00*/  MOV R0, UR5 ;  /* 0x0000000500007c02 */ /* 0x010fce0008000f00 */
.L_x_131:
[----:B-1----:R1:W2:Y:S02]  /*7a10*/  SYNCS.PHASECHK.TRANS64.TRYWAIT P0, [R0+URZ], R3 ;  /* 0x00000003000075a7 */ /* 0x0022a400080011ff */
[----:B--2---:R-:W-:Y:S05]  /*7a20*/  @!P0 NANOSLEEP.SYNCS 0x989680 ;  /* 0x009896800000895d */ /* 0x004fea0003900000 */
[----:B------:R-:W2:Y:S02]  /*7a30*/  @!P0 SYNCS.PHASECHK.TRANS64 P0, [R0+URZ], R3 ;  /* 0x00000003000085a7 */ /* 0x000ea400080010ff */
[----:B--2---:R-:W-:Y:S05]  /*7a40*/  @!P0 BRA `(.L_x_131) ;  /* 0xfffffffc00f08947 */ /* 0x004fea000383ffff */
[----:B------:R-:W-:Y:S05]  /*7a50*/  BRA `(.L_x_132) ;  /* 0xffffffa800dc7947 */ /* 0x000fea000383ffff */
.L_x_41:
[----:B----4-:R-:W-:-:S07]  /*7a60*/  MOV R0, UR5 ;  /* 0x0000000500007c02 */ /* 0x010fce0008000f00 */
.L_x_133:
[----:B-1----:R1:W2:Y:S02]  /*7a70*/  SYNCS.PHASECHK.TRANS64.TRYWAIT P0, [R0+URZ], R3 ;  /* 0x00000003000075a7 */ /* 0x0022a400080011ff */
[----:B--2---:R-:W-:Y:S05]  /*7a80*/  @!P0 NANOSLEEP.SYNCS 0x989680 ;  /* 0x009896800000895d */ /* 0x004fea0003900000 */
[----:B------:R-:W2:Y:S02]  /*7a90*/  @!P0 SYNCS.PHASECHK.TRANS64 P0, [R0+URZ], R3 ;  /* 0x00000003000085a7 */ /* 0x000ea400080010ff */
[----:B--2---:R-:W-:Y:S05]  /*7aa0*/  @!P0 BRA `(.L_x_133) ;  /* 0xfffffffc00f08947 */ /* 0x004fea000383ffff */
[----:B------:R-:W-:Y:S05]  /*7ab0*/  BRA `(.L_x_134) ;  /* 0xffffffa800e87947 */ /* 0x000fea000383ffff */
.L_x_42:
[----:B----4-:R-:W-:-:S07]  /*7ac0*/  MOV R0, UR5 ;  /* 0x0000000500007c02 */ /* 0x010fce0008000f00 */
.L_x_135:
[----:B-1----:R1:W2:Y:S02]  /*7ad0*/  SYNCS.PHASECHK.TRANS64.TRYWAIT P0, [R0+URZ], R3 ;  /* 0x00000003000075a7 */ /* 0x0022a400080011ff */
[----:B--2---:R-:W-:Y:S05]  /*7ae0*/  @!P0 NANOSLEEP.SYNCS 0x989680 ;  /* 0x009896800000895d */ /* 0x004fea0003900000 */
[----:B------:R-:W2:Y:S02]  /*7af0*/  @!P0 SYNCS.PHASECHK.TRANS64 P0, [R0+URZ], R3 ;  /* 0x00000003000085a7 */ /* 0x000ea400080010ff */
[----:B--2---:R-:W-:Y:S05]  /*7b00*/  @!P0 BRA `(.L_x_135) ;  /* 0xfffffffc00f08947 */ /* 0x004fea000383ffff */
[----:B------:R-:W-:Y:S05]  /*7b10*/  BRA `(.L_x_136) ;  /* 0xffffffa800f47947 */ /* 0x000fea000383ffff */
.L_x_45:
[----:B-1----:R1:W2:Y:S02]  /*7b20*/  SYNCS.PHASECHK.TRANS64.TRYWAIT P0, [R0+URZ+0x120], R4 ;  /* 0x00012004000075a7 */ /* 0x0022a400080011ff */
[----:B--2---:R-:W-:Y:S05]  /*7b30*/  @!P0 NANOSLEEP.SYNCS 0x989680 ;  /* 0x009896800000895d */ /* 0x004fea0003900000 */
[----:B------:R-:W2:Y:S02]  /*7b40*/  @!P0 SYNCS.PHASECHK.TRANS64 P0, [R0+URZ+0x120], R4 ;  /* 0x00012004000085a7 */ /* 0x000ea400080010ff */
[----:B--2---:R-:W-:Y:S05]  /*7b50*/  @!P0 BRA `(.L_x_45) ;  /* 0xfffffffc00f08947 */ /* 0x004fea000383ffff */
[----:B------:R-:W-:Y:S05]  /*7b60*/  BRA `(.L_x_137) ;  /* 0xffffffac00507947 */ /* 0x000fea000383ffff */
.L_x_46:
[----:B------:R-:W-:-:S07]  /*7b70*/  MOV R0, UR5 ;  /* 0x0000000500007c02 */ /* 0x000fce0008000f00 */
.L_x_138:
[----:B-1----:R1:W2:Y:S02]  /*7b80*/  SYNCS.PHASECHK.TRANS64.TRYWAIT P0, [R0+URZ+0xd0], R5 ;  /* 0x0000d005000075a7 */ /* 0x0022a400080011ff */
[----:B--2---:R-:W-:Y:S05]  /*7b90*/  @!P0 NANOSLEEP.SYNCS 0x989680 ;  /* 0x009896800000895d */ /* 0x004fea0003900000 */
[----:B------:R-:W2:Y:S02]  /*7ba0*/  @!P0 SYNCS.PHASECHK.TRANS64 P0, [R0+URZ+0xd0], R5 ;  /* 0x0000d005000085a7 */ /* 0x000ea400080010ff */
[----:B--2---:R-:W-:Y:S05]  /*7bb0*/  @!P0 BRA `(.L_x_138) ;  /* 0xfffffffc00f08947 */ /* 0x004fea000383ffff */
[----:B------:R-:W-:Y:S05]  /*7bc0*/  BRA `(.L_x_139) ;  /* 0xffffffac00607947 */ /* 0x000fea000383ffff */
.L_x_47:
[----:B-1----:R1:W2:Y:S02]  /*7bd0*/  SYNCS.PHASECHK.TRANS64.TRYWAIT P1, [R0+URZ+0xc0], R4 ;  /* 0x0000c004000075a7 */ /* 0x0022a400080211ff */
[----:B--2---:R-:W-:Y:S05]  /*7be0*/  @!P1 NANOSLEEP.SYNCS 0x989680 ;  /* 0x009896800000995d */ /* 0x004fea0003900000 */
[----:B------:R-:W2:Y:S02]  /*7bf0*/  @!P1 SYNCS.PHASECHK.TRANS64 P1, [R0+URZ+0xc0], R4 ;  /* 0x0000c004000095a7 */ /* 0x000ea400080210ff */
[----:B--2---:R-:W-:Y:S05]  /*7c00*/  @!P1 BRA `(.L_x_47) ;  /* 0xfffffffc00f09947 */ /* 0x004fea000383ffff */
[----:B------:R-:W-:Y:S05]  /*7c10*/  BRA `(.L_x_140) ;  /* 0xffffffac00907947 */ /* 0x000fea000383ffff */
.L_x_50:
[----:B------:R-:W-:-:S07]  /*7c20*/  MOV R0, UR5 ;  /* 0x0000000500007c02 */ /* 0x000fce0008000f00 */
.L_x_141:
[----:B-1----:R1:W2:Y:S02]  /*7c30*/  SYNCS.PHASECHK.TRANS64.TRYWAIT P0, [R0+URZ+0xd0], R2 ;  /* 0x0000d002000075a7 */ /* 0x0022a400080011ff */
[----:B--2---:R-:W-:Y:S05]  /*7c40*/  @!P0 NANOSLEEP.SYNCS 0x989680 ;  /* 0x009896800000895d */ /* 0x004fea0003900000 */
[----:B------:R-:W2:Y:S02]  /*7c50*/  @!P0 SYNCS.PHASECHK.TRANS64 P0, [R0+URZ+0xd0], R2 ;  /* 0x0000d002000085a7 */ /* 0x000ea400080010ff */
[----:B--2---:R-:W-:Y:S05]  /*7c60*/  @!P0 BRA `(.L_x_141) ;  /* 0xfffffffc00f08947 */ /* 0x004fea000383ffff */
[----:B------:R-:W-:Y:S05]  /*7c70*/  BRA `(.L_x_49) ;  /* 0xffffffac00e47947 */ /* 0x000fea000383ffff */
.L_x_57:
[----:B-1----:R1:W2:Y:S02]  /*7c80*/  SYNCS.PHASECHK.TRANS64.TRYWAIT P1, [R0+URZ+0xc0], R2 ;  /* 0x0000c002000075a7 */ /* 0x0022a400080211ff */
[----:B--2---:R-:W-:Y:S05]  /*7c90*/  @!P1 NANOSLEEP.SYNCS 0x989680 ;  /* 0x009896800000995d */ /* 0x004fea0003900000 */
[----:B------:R-:W2:Y:S02]  /*7ca0*/  @!P1 SYNCS.PHASECHK.TRANS64 P1, [R0+URZ+0xc0], R2 ;  /* 0x0000c002000095a7 */ /* 0x000ea400080210ff */
[----:B--2---:R-:W-:Y:S05]  /*7cb0*/  @!P1 BRA `(.L_x_57) ;  /* 0xfffffffc00f09947 */ /* 0x004fea000383ffff */
[----:B------:R-:W-:Y:S05]  /*7cc0*/  BRA `(.L_x_142) ;  /* 0xffffffb400507947 */ /* 0x000fea000383ffff */
.L_x_58:
[----:B------:R-:W-:-:S07]  /*7cd0*/  MOV R2, UR7 ;  /* 0x0000000700027c02 */ /* 0x000fce0008000f00 */
.L_x_143:
[----:B-1----:R1:W2:Y:S02]  /*7ce0*/  SYNCS.PHASECHK.TRANS64.TRYWAIT P0, [R2+URZ+0x100], R0 ;  /* 0x00010000020075a7 */ /* 0x0022a400080011ff */
[----:B--2---:R-:W-:Y:S05]  /*7cf0*/  @!P0 NANOSLEEP.SYNCS 0x989680 ;  /* 0x009896800000895d */ /* 0x004fea0003900000 */
[----:B------:R-:W2:Y:S02]  /*7d00*/  @!P0 SYNCS.PHASECHK.TRANS64 P0, [R2+URZ+0x100], R0 ;  /* 0x00010000020085a7 */ /* 0x000ea400080010ff */
[----:B--2---:R-:W-:Y:S05]  /*7d10*/  @!P0 BRA `(.L_x_143) ;  /* 0xfffffffc00f08947 */ /* 0x004fea000383ffff */
[----:B------:R-:W-:Y:S05]  /*7d20*/  BRA `(.L_x_144) ;  /* 0xffffffb400887947 */ /* 0x000fea000383ffff */
.L_x_61:
[----:B------:R-:W-:Y:S07]  /*7d30*/  MOV R0, UR6 ;  /* 0x0000000600007c02 */ /* 0x000fee0008000f00 */
.L_x_145:
[----:B-1----:R1:W2:Y:S02]  /*7d40*/  SYNCS.PHASECHK.TRANS64.TRYWAIT P0, [R0+URZ], R2 ;  /* 0x00000002000075a7 */ /* 0x0022a400080011ff */
[----:B--2---:R-:W-:Y:S05]  /*7d50*/  @!P0 NANOSLEEP.SYNCS 0x989680 ;  /* 0x009896800000895d */ /* 0x004fea0003900000 */
[----:B------:R-:W2:Y:S02]  /*7d60*/  @!P0 SYNCS.PHASECHK.TRANS64 P0, [R0+URZ], R2 ;  /* 0x00000002000085a7 */ /* 0x000ea400080010ff */
[----:B--2---:R-:W-:Y:S05]  /*7d70*/  @!P0 BRA `(.L_x_145) ;  /* 0xfffffffc00f08947 */ /* 0x004fea000383ffff */
[----:B------:R-:W-:Y:S05]  /*7d80*/  BRA `(.L_x_60) ;  /* 0xffffffb400a47947 */ /* 0x000fea000383ffff */
.L_x_64:
[----:B------:R-:W-:-:S07]  /*7d90*/  MOV R0, UR6 ;  /* 0x0000000600007c02 */ /* 0x000fce0008000f00 */
.L_x_146:
[----:B--2---:R2:W4:Y:S02]  /*7da0*/  SYNCS.PHASECHK.TRANS64.TRYWAIT P0, [R0+URZ], R2 ;  /* 0x00000002000075a7 */ /* 0x00452400080011ff */
[----:B----4-:R-:W-:Y:S05]  /*7db0*/  @!P0 NANOSLEEP.SYNCS 0x989680 ;  /* 0x009896800000895d */ /* 0x010fea0003900000 */
[----:B------:R-:W4:Y:S02]  /*7dc0*/  @!P0 SYNCS.PHASECHK.TRANS64 P0, [R0+URZ], R2 ;  /* 0x00000002000085a7 */ /* 0x000f2400080010ff */
[----:B----4-:R-:W-:Y:S05]  /*7dd0*/  @!P0 BRA `(.L_x_146) ;  /* 0xfffffffc00f08947 */ /* 0x010fea000383ffff */
[----:B------:R-:W-:Y:S05]  /*7de0*/  BRA `(.L_x_147) ;  /* 0xffffffb800807947 */ /* 0x000fea000383ffff */
.L_x_65:
[----:B------:R-:W-:-:S07]  /*7df0*/  MOV R0, UR6 ;  /* 0x0000000600007c02 */ /* 0x000fce0008000f00 */
.L_x_148:
[----:B-1----:R1:W2:Y:S02]  /*7e00*/  SYNCS.PHASECHK.TRANS64.TRYWAIT P0, [R0+URZ], R3 ;  /* 0x00000003000075a7 */ /* 0x0022a400080011ff */
[----:B--2---:R-:W-:Y:S05]  /*7e10*/  @!P0 NANOSLEEP.SYNCS 0x989680 ;  /* 0x009896800000895d */ /* 0x004fea0003900000 */
[----:B------:R-:W2:Y:S02]  /*7e20*/  @!P0 SYNCS.PHASECHK.TRANS64 P0, [R0+URZ], R3 ;  /* 0x00000003000085a7 */ /* 0x000ea400080010ff */
[----:B--2---:R-:W-:Y:S05]  /*7e30*/  @!P0 BRA `(.L_x_148) ;  /* 0xfffffffc00f08947 */ /* 0x004fea000383ffff */
[----:B------:R-:W-:Y:S05]  /*7e40*/  BRA `(.L_x_149) ;  /* 0xffffffb8008c7947 */ /* 0x000fea000383ffff */
.L_x_66:
[----:B------:R-:W-:-:S07]  /*7e50*/  MOV R0, UR6 ;  /* 0x0000000600007c02 */ /* 0x000fce0008000f00 */
.L_x_150:
[----:B-1----:R1:W2:Y:S02]  /*7e60*/  SYNCS.PHASECHK.TRANS64.TRYWAIT P0, [R0+URZ], R3 ;  /* 0x00000003000075a7 */ /* 0x0022a400080011ff */
[----:B--2---:R-:W-:Y:S05]  /*7e70*/  @!P0 NANOSLEEP.SYNCS 0x989680 ;  /* 0x009896800000895d */ /* 0x004fea0003900000 */
[----:B------:R-:W2:Y:S02]  /*7e80*/  @!P0 SYNCS.PHASECHK.TRANS64 P0, [R0+URZ], R3 ;  /* 0x00000003000085a7 */ /* 0x000ea400080010ff */
[----:B--2---:R-:W-:Y:S05]  /*7e90*/  @!P0 BRA `(.L_x_150) ;  /* 0xfffffffc00f08947 */ /* 0x004fea000383ffff */
[----:B------:R-:W-:Y:S05]  /*7ea0*/  BRA `(.L_x_151) ;  /* 0xffffffb800987947 */ /* 0x000fea000383ffff */
.L_x_67:
[----:B-1----:R-:W-:-:S07]  /*7eb0*/  MOV R0, UR7 ;  /* 0x0000000700007c02 */ /* 0x002fce0008000f00 */
.L_x_152:
[----:B-1----:R1:W2:Y:S02]  /*7ec0*/  SYNCS.PHASECHK.TRANS64.TRYWAIT P0, [R0+URZ], R2 ;  /* 0x00000002000075a7 */ /* 0x0022a400080011ff */
[----:B--2---:R-:W-:Y:S05]  /*7ed0*/  @!P0 NANOSLEEP.SYNCS 0x989680 ;  /* 0x009896800000895d */ /* 0x004fea0003900000 */
[----:B------:R-:W2:Y:S02]  /*7ee0*/  @!P0 SYNCS.PHASECHK.TRANS64 P0, [R0+URZ], R2 ;  /* 0x00000002000085a7 */ /* 0x000ea400080010ff */
[----:B--2---:R-:W-:Y:S05]  /*7ef0*/  @!P0 BRA `(.L_x_152) ;  /* 0xfffffffc00f08947 */ /* 0x004fea000383ffff */
[----:B------:R-:W-:Y:S05]  /*7f00*/  BRA `(.L_x_153) ;  /* 0xffffffb800a47947 */ /* 0x000fea000383ffff */
.L_x_72:
[----:B--2---:R2:W3:Y:S02]  /*7f10*/  SYNCS.PHASECHK.TRANS64.TRYWAIT P0, [R0+URZ+0xc0], R2 ;  /* 0x0000c002000075a7 */ /* 0x0044e400080011ff */
[----:B---3--:R-:W-:Y:S05]  /*7f20*/  @!P0 NANOSLEEP.SYNCS 0x989680 ;  /* 0x009896800000895d */ /* 0x008fea0003900000 */
[----:B------:R-:W3:Y:S02]  /*7f30*/  @!P0 SYNCS.PHASECHK.TRANS64 P0, [R0+URZ+0xc0], R2 ;  /* 0x0000c002000085a7 */ /* 0x000ee400080010ff */
[----:B---3--:R-:W-:Y:S05]  /*7f40*/  @!P0 BRA `(.L_x_72) ;  /* 0xfffffffc00f08947 */ /* 0x008fea000383ffff */
[----:B------:R-:W-:Y:S05]  /*7f50*/  BRA `(.L_x_154) ;  /* 0xffffffbc00a07947 */ /* 0x000fea000383ffff */
.L_x_75:
[----:B------:R-:W-:Y:S07]  /*7f60*/  MOV R0, UR7 ;  /* 0x0000000700007c02 */ /* 0x000fee0008000f00 */
.L_x_155:
[----:B--2---:R2:W3:Y:S02]  /*7f70*/  SYNCS.PHASECHK.TRANS64.TRYWAIT P0, [R0+URZ+0xb8], R2 ;  /* 0x0000b802000075a7 */ /* 0x0044e400080011ff */
[----:B---3--:R-:W-:Y:S05]  /*7f80*/  @!P0 NANOSLEEP.SYNCS 0x989680 ;  /* 0x009896800000895d */ /* 0x008fea0003900000 */
[----:B------:R-:W3:Y:S02]  /*7f90*/  @!P0 SYNCS.PHASECHK.TRANS64 P0, [R0+URZ+0xb8], R2 ;  /* 0x0000b802000085a7 */ /* 0x000ee400080010ff */
[----:B---3--:R-:W-:Y:S05]  /*7fa0*/  @!P0 BRA `(.L_x_155) ;  /* 0xfffffffc00f08947 */ /* 0x008fea000383ffff */
[----:B------:R-:W-:Y:S05]  /*7fb0*/  BRA `(.L_x_74) ;  /* 0xffffffc000807947 */ /* 0x000fea000383ffff */
.L_x_78:
[----:B------:R-:W-:Y:S07]  /*7fc0*/  MOV R0, UR15 ;  /* 0x0000000f00007c02 */ /* 0x000fee0008000f00 */
.L_x_156:
[----:B-1----:R1:W2:Y:S02]  /*7fd0*/  SYNCS.PHASECHK.TRANS64.TRYWAIT P0, [R0+URZ+0x98], R9 ;  /* 0x00009809000075a7 */ /* 0x0022a400080011ff */
[----:B--2---:R-:W-:Y:S05]  /*7fe0*/  @!P0 NANOSLEEP.SYNCS 0x989680 ;  /* 0x009896800000895d */ /* 0x004fea0003900000 */
[----:B------:R-:W2:Y:S02]  /*7ff0*/  @!P0 SYNCS.PHASECHK.TRANS64 P0, [R0+URZ+0x98], R9 ;  /* 0x00009809000085a7 */ /* 0x000ea400080010ff */
[----:B--2---:R-:W-:Y:S05]  /*8000*/  @!P0 BRA `(.L_x_156) ;  /* 0xfffffffc00f08947 */ /* 0x004fea000383ffff */
[----:B------:R-:W-:Y:S05]  /*8010*/  BRA `(.L_x_157) ;  /* 0xffffffc000f87947 */ /* 0x000fea000383ffff */
.L_x_79:
[----:B------:R-:W-:Y:S07]  /*8020*/  MOV R0, UR13 ;  /* 0x0000000d00007c02 */ /* 0x000fee0008000f00 */
.L_x_158:
[----:B-1----:R1:W2:Y:S02]  /*8030*/  SYNCS.PHASECHK.TRANS64.TRYWAIT P0, [R0+URZ+0x98], R14 ;  /* 0x0000980e000075a7 */ /* 0x0022a400080011ff */
[----:B--2---:R-:W-:Y:S05]  /*8040*/  @!P0 NANOSLEEP.SYNCS 0x989680 ;  /* 0x009896800000895d */ /* 0x004fea0003900000 */
[----:B------:R-:W2:Y:S02]  /*8050*/  @!P0 SYNCS.PHASECHK.TRANS64 P0, [R0+URZ+0x98], R14 ;  /* 0x0000980e000085a7 */ /* 0x000ea400080010ff */
[----:B--2---:R-:W-:Y:S05]  /*8060*/  @!P0 BRA `(.L_x_158) ;  /* 0xfffffffc00f08947 */ /* 0x004fea000383ffff */
[----:B------:R-:W-:Y:S05]  /*8070*/  BRA `(.L_x_159) ;  /* 0xffffffc400987947 */ /* 0x000fea000383ffff */
.L_x_81:
[----:B------:R-:W-:-:S07]  /*8080*/  MOV R0, UR4 ;  /* 0x0000000400007c02 */ /* 0x000fce0008000f00 */
.L_x_160:
[----:B-1----:R1:W3:Y:S02]  /*8090*/  SYNCS.PHASECHK.TRANS64.TRYWAIT P0, [R0+URZ], R2 ;  /* 0x00000002000075a7 */ /* 0x0022e400080011ff */
[----:B---3--:R-:W-:Y:S05]  /*80a0*/  @!P0 NANOSLEEP.SYNCS 0x989680 ;  /* 0x009896800000895d */ /* 0x008fea0003900000 */
[----:B------:R-:W3:Y:S02]  /*80b0*/  @!P0 SYNCS.PHASECHK.TRANS64 P0, [R0+URZ], R2 ;  /* 0x00000002000085a7 */ /* 0x000ee400080010ff */
[----:B---3--:R-:W-:Y:S05]  /*80c0*/  @!P0 BRA `(.L_x_160) ;  /* 0xfffffffc00f08947 */ /* 0x008fea000383ffff */
[----:B------:R-:W-:Y:S05]  /*80d0*/  BRA `(.L_x_161) ;  /* 0xffffffc800247947 */ /* 0x000fea000383ffff */
.L_x_82:
[----:B------:R-:W-:-:S07]  /*80e0*/  MOV R0, UR4 ;  /* 0x0000000400007c02 */ /* 0x000fce0008000f00 */
.L_x_162:
[----:B-1----:R1:W3:Y:S02]  /*80f0*/  SYNCS.PHASECHK.TRANS64.TRYWAIT P0, [R0+URZ], R2 ;  /* 0x00000002000075a7 */ /* 0x0022e400080011ff */
[----:B---3--:R-:W-:Y:S05]  /*8100*/  @!P0 NANOSLEEP.SYNCS 0x989680 ;  /* 0x009896800000895d */ /* 0x008fea0003900000 */
[----:B------:R-:W3:Y:S02]  /*8110*/  @!P0 SYNCS.PHASECHK.TRANS64 P0, [R0+URZ], R2 ;  /* 0x00000002000085a7 */ /* 0x000ee400080010ff */
[----:B---3--:R-:W-:Y:S05]  /*8120*/  @!P0 BRA `(.L_x_162) ;  /* 0xfffffffc00f08947 */ /* 0x008fea000383ffff */
[----:B------:R-:W-:Y:S05]  /*8130*/  BRA `(.L_x_163) ;  /* 0xffffffc800307947 */ /* 0x000fea000383ffff */
.L_x_84:
[----:B--2---:R2:W4:Y:S02]  /*8140*/  SYNCS.PHASECHK.TRANS64.TRYWAIT P0, [R0+URZ+0xc0], R2 ;  /* 0x0000c002000075a7 */ /* 0x00452400080011ff */
[----:B----4-:R-:W-:Y:S05]  /*8150*/  @!P0 NANOSLEEP.SYNCS 0x989680 ;  /* 0x009896800000895d */ /* 0x010fea0003900000 */
[----:B------:R-:W4:Y:S02]  /*8160*/  @!P0 SYNCS.PHASECHK.TRANS64 P0, [R0+URZ+0xc0], R2 ;  /* 0x0000c002000085a7 */ /* 0x000f2400080010ff */
[----:B----4-:R-:W-:Y:S05]  /*8170*/  @!P0 BRA `(.L_x_84) ;  /* 0xfffffffc00f08947 */ /* 0x010fea000383ffff */
[----:B------:R-:W-:Y:S05]  /*8180*/  BRA `(.L_x_164) ;  /* 0xffffffcc00147947 */ /* 0x000fea000383ffff */
.L_x_94:
[----:B-1----:R1:W3:Y:S02]  /*8190*/  SYNCS.PHASECHK.TRANS64.TRYWAIT P1, [R0+URZ+0x80], R3 ;  /* 0x00008003000075a7 */ /* 0x0022e400080211ff */
[----:B---3--:R-:W-:Y:S05]  /*81a0*/  @!P1 NANOSLEEP.SYNCS 0x989680 ;  /* 0x009896800000995d */ /* 0x008fea0003900000 */
[----:B------:R-:W3:Y:S02]  /*81b0*/  @!P1 SYNCS.PHASECHK.TRANS64 P1, [R0+URZ+0x80], R3 ;  /* 0x00008003000095a7 */ /* 0x000ee400080210ff */
[----:B---3--:R-:W-:Y:S05]  /*81c0*/  @!P1 BRA `(.L_x_94) ;  /* 0xfffffffc00f09947 */ /* 0x008fea000383ffff */
[----:B------:R-:W-:Y:S05]  /*81d0*/  BRA `(.L_x_93) ;  /* 0xffffffd800447947 */ /* 0x000fea000383ffff */
.L_x_96:
[----:B-1----:R1:W4:Y:S02]  /*81e0*/  SYNCS.PHASECHK.TRANS64.TRYWAIT P0, [R73+URZ+0xe0], R2 ;  /* 0x0000e002490075a7 */ /* 0x00232400080011ff */
[----:B----4-:R-:W-:Y:S05]  /*81f0*/  @!P0 NANOSLEEP.SYNCS 0x989680 ;  /* 0x009896800000895d */ /* 0x010fea0003900000 */
[----:B------:R-:W4:Y:S02]  /*8200*/  @!P0 SYNCS.PHASECHK.TRANS64 P0, [R73+URZ+0xe0], R2 ;  /* 0x0000e002490085a7 */ /* 0x000f2400080010ff */
[----:B----4-:R-:W-:Y:S05]  /*8210*/  @!P0 BRA `(.L_x_96) ;  /* 0xfffffffc00f08947 */ /* 0x010fea000383ffff */
[----:B------:R-:W-:Y:S05]  /*8220*/  BRA `(.L_x_95) ;  /* 0xffffffd8007c7947 */ /* 0x000fea000383ffff */
.L_x_107:
[----:B--2---:R2:W4:Y:S02]  /*8230*/  SYNCS.PHASECHK.TRANS64.TRYWAIT P0, [R2+URZ+0x80], R107 ;  /* 0x0000806b020075a7 */ /* 0x00452400080011ff */
[----:B----4-:R-:W-:Y:S05]  /*8240*/  @!P0 NANOSLEEP.SYNCS 0x989680 ;  /* 0x009896800000895d */ /* 0x010fea0003900000 */
[----:B------:R-:W4:Y:S02]  /*8250*/  @!P0 SYNCS.PHASECHK.TRANS64 P0, [R2+URZ+0x80], R107 ;  /* 0x0000806b020085a7 */ /* 0x000f2400080010ff */
[----:B----4-:R-:W-:Y:S05]  /*8260*/  @!P0 BRA `(.L_x_107) ;  /* 0xfffffffc00f08947 */ /* 0x010fea000383ffff */
[----:B------:R-:W-:Y:S05]  /*8270*/  BRA `(.L_x_106) ;  /* 0xffffffe400647947 */ /* 0x000fea000383ffff */
        .weak           $__internal_0_$__cuda_sm10x_tcgen05_guardrail_trap_col_being_dealloced_not_returned_by_alloc
        .type           $__internal_0_$__cuda_sm10x_tcgen05_guardrail_trap_col_being_dealloced_not_returned_by_alloc,@function
        .size           $__internal_0_$__cuda_sm10x_tcgen05_guardrail_trap_col_being_dealloced_not_returned_by_alloc,($__internal_1_$__cuda_sm10x_tcgen05_guardrail_trap_phase_invalid_during_alloc - $__internal_0_$__cuda_sm10x_tcgen05_guardrail_trap_col_being_dealloced_not_returned_by_alloc)
$__internal_0_$__cuda_sm10x_tcgen05_guardrail_trap_col_being_dealloced_not_returned_by_alloc:
[----:B------:R-:W-:Y:S05]  /*8280*/  BPT.TRAP 0x1 ;  /* 0x000000040000795c */ /* 0x000fea0000300000 */
[----:B------:R-:W-:-:S04]  /*8290*/  HFMA2 R3, -RZ, RZ, 0, 0 ;  /* 0x00000000ff037431 */ /* 0x000fc800000001ff */
[----:B------:R-:W-:Y:S05]  /*82a0*/  RET.REL.NODEC R2 `(_ZN7cutlass13device_kernelINS_4gemm6kernel13GemmUniversalIN4cute5tupleIJiiiiEEENS1_10collective13CollectiveMmaINS1_35MainloopSm100TmaUmmaWarpSpecializedILi8ELi2ELi4ENS5_IJNS4_1CILi1EEESB_SB_EEEEENS5_IJNSA_ILi128EEENSA_ILi64EEESF_EEENS_6half_tENS5_IJlSB_lEEESH_NS5_IJSB_llEEENS4_8TiledMMAINS4_8MMA_AtomIJNS4_20SM100_MMA_F16BF16_SSISH_SH_fLi128ELi64ELNS4_4UMMA5MajorE0ELSO_1ELNSN_7ScaleInE0ELSP_0EEEEEENS4_6LayoutISC_NS5_IJNSA_ILi0EEEST_ST_EEEEENS5_IJNS4_10UnderscoreESW_SW_EEEEENS4_13SM90_TMA_LOADENS4_14ComposedLayoutINS4_7SwizzleILi3ELi4ELi3EEENS4_18smem_ptr_flag_bitsILi16EEENSS_INS5_IJNSA_ILi8EEESF_EEENS5_IJSF_SB_EEEEEEEvNS4_8identityESZ_NS10_IS12_S14_NSS_INS5_IJSF_S15_EEENS5_IJSB_SF_EEEEEEEvS1A_EENS_8epilogue10collective18CollectiveEpilogueINS1G_23Sm100TmaWarpSpecializedILi3ELi2ELi32ELb1ELb0EEEJSG_NS5_IJNSS_ISE_SB_EENSS_INSA_ILi32EEESB_EEEEESH_SI_SH_SI_NS1G_6fusion15FusionCallbacksIS1K_NS1P_17LinearCombinationISH_fSH_fLNS_15FloatRoundStyleE2EEESG_S1O_JEEENS4_5SM1004TMEM4LOAD26SM100_TMEM_LOAD_32dp32b32xESZ_NS10_INS11_ILi2ELi4ELi3EEES14_NSS_INS5_IJS15_S1M_EEENS5_IJS1M_SB_EEEEEEENS4_39AutoVectorizingCopyWithAssumedAlignmentILi128EEENS4_14SM90_TMA_STOREES23_S25_S25_EEEvvEEEEvNT_6ParamsE) ;  /* 0xffffff7c02547950 */ /* 0x000fea0003c3ffff */
        .weak           $__internal_1_$__cuda_sm10x_tcgen05_guardrail_trap_phase_invalid_during_alloc
        .type           $__internal_1_$__cuda_sm10x_tcgen05_guardrail_trap_phase_invalid_during_alloc,@function
        .size           $__internal_1_$__cuda_sm10x_tcgen05_guardrail_trap_phase_invalid_during_alloc,($__internal_2_$__cuda_sm10x_tcgen05_guardrail_trap_unallocated_columns_being_dealloced - $__internal_1_$__cuda_sm10x_tcgen05_guardrail_trap_phase_invalid_during_alloc)
$__internal_1_$__cuda_sm10x_tcgen05_guardrail_trap_phase_invalid_during_alloc:
[----:B------:R-:W-:Y:S05]  /*82b0*/  BPT.TRAP 0x1 ;  /* 0x000000040000795c */ /* 0x000fea0000300000 */
[----:B------:R-:W-:-:S04]  /*82c0*/  MOV R3, 0x0 ;  /* 0x0000000000037802 */ /* 0x000fc80000000f00 */
[----:B------:R-:W-:Y:S05]  /*82d0*/  RET.REL.NODEC R2 `(_ZN7cutlass13device_kernelINS_4gemm6kernel13GemmUniversalIN4cute5tupleIJiiiiEEENS1_10collective13CollectiveMmaINS1_35MainloopSm100TmaUmmaWarpSpecializedILi8ELi2ELi4ENS5_IJNS4_1CILi1EEESB_SB_EEEEENS5_IJNSA_ILi128EEENSA_ILi64EEESF_EEENS_6half_tENS5_IJlSB_lEEESH_NS5_IJSB_llEEENS4_8TiledMMAINS4_8MMA_AtomIJNS4_20SM100_MMA_F16BF16_SSISH_SH_fLi128ELi64ELNS4_4UMMA5MajorE0ELSO_1ELNSN_7ScaleInE0ELSP_0EEEEEENS4_6LayoutISC_NS5_IJNSA_ILi0EEEST_ST_EEEEENS5_IJNS4_10UnderscoreESW_SW_EEEEENS4_13SM90_TMA_LOADENS4_14ComposedLayoutINS4_7SwizzleILi3ELi4ELi3EEENS4_18smem_ptr_flag_bitsILi16EEENSS_INS5_IJNSA_ILi8EEESF_EEENS5_IJSF_SB_EEEEEEEvNS4_8identityESZ_NS10_IS12_S14_NSS_INS5_IJSF_S15_EEENS5_IJSB_SF_EEEEEEEvS1A_EENS_8epilogue10collective18CollectiveEpilogueINS1G_23Sm100TmaWarpSpecializedILi3ELi2ELi32ELb1ELb0EEEJSG_NS5_IJNSS_ISE_SB_EENSS_INSA_ILi32EEESB_EEEEESH_SI_SH_SI_NS1G_6fusion15FusionCallbacksIS1K_NS1P_17LinearCombinationISH_fSH_fLNS_15FloatRoundStyleE2EEESG_S1O_JEEENS4_5SM1004TMEM4LOAD26SM100_TMEM_LOAD_32dp32b32xESZ_NS10_INS11_ILi2ELi4ELi3EEES14_NSS_INS5_IJS15_S1M_EEENS5_IJS1M_SB_EEEEEEENS4_39AutoVectorizingCopyWithAssumedAlignmentILi128EEENS4_14SM90_TMA_STOREES23_S25_S25_EEEvvEEEEvNT_6ParamsE) ;  /* 0xffffff7c02487950 */ /* 0x000fea0003c3ffff */
        .weak           $__internal_2_$__cuda_sm10x_tcgen05_guardrail_trap_unallocated_columns_being_dealloced
        .type           $__internal_2_$__cuda_sm10x_tcgen05_guardrail_trap_unallocated_columns_being_dealloced,@function
        .size           $__internal_2_$__cuda_sm10x_tcgen05_guardrail_trap_unallocated_columns_being_dealloced,(.L_x_166 - $__internal_2_$__cuda_sm10x_tcgen05_guardrail_trap_unallocated_columns_being_dealloced)
$__internal_2_$__cuda_sm10x_tcgen05_guardrail_trap_unallocated_columns_being_dealloced:
[----:B------:R-:W-:Y:S05]  /*82e0*/  BPT.TRAP 0x1 ;  /* 0x000000040000795c */ /* 0x000fea0000300000 */
[----:B------:R-:W-:-:S04]  /*82f0*/  HFMA2 R3, -RZ, RZ, 0, 0 ;  /* 0x00000000ff037431 */ /* 0x000fc800000001ff */
[----:B------:R-:W-:Y:S05]  /*8300*/  RET.REL.NODEC R2 `(_ZN7cutlass13device_kernelINS_4gemm6kernel13GemmUniversalIN4cute5tupleIJiiiiEEENS1_10collective13CollectiveMmaINS1_35MainloopSm100TmaUmmaWarpSpecializedILi8ELi2ELi4ENS5_IJNS4_1CILi1EEESB_SB_EEEEENS5_IJNSA_ILi128EEENSA_ILi64EEESF_EEENS_6half_tENS5_IJlSB_lEEESH_NS5_IJSB_llEEENS4_8TiledMMAINS4_8MMA_AtomIJNS4_20SM100_MMA_F16BF16_SSISH_SH_fLi128ELi64ELNS4_4UMMA5MajorE0ELSO_1ELNSN_7ScaleInE0ELSP_0EEEEEENS4_6LayoutISC_NS5_IJNSA_ILi0EEEST_ST_EEEEENS5_IJNS4_10UnderscoreESW_SW_EEEEENS4_13SM90_TMA_LOADENS4_14ComposedLayoutINS4_7SwizzleILi3ELi4ELi3EEENS4_18smem_ptr_flag_bitsILi16EEENSS_INS5_IJNSA_ILi8EEESF_EEENS5_IJSF_SB_EEEEEEEvNS4_8identityESZ_NS10_IS12_S14_NSS_INS5_IJSF_S15_EEENS5_IJSB_SF_EEEEEEEvS1A_EENS_8epilogue10collective18CollectiveEpilogueINS1G_23Sm100TmaWarpSpecializedILi3ELi2ELi32ELb1ELb0EEEJSG_NS5_IJNSS_ISE_SB_EENSS_INSA_ILi32EEESB_EEEEESH_SI_SH_SI_NS1G_6fusion15FusionCallbacksIS1K_NS1P_17LinearCombinationISH_fSH_fLNS_15FloatRoundStyleE2EEESG_S1O_JEEENS4_5SM1004TMEM4LOAD26SM100_TMEM_LOAD_32dp32b32xESZ_NS10_INS11_ILi2ELi4ELi3EEES14_NSS_INS5_IJS15_S1M_EEENS5_IJS1M_SB_EEEEEEENS4_39AutoVectorizingCopyWithAssumedAlignmentILi128EEENS4_14SM90_TMA_STOREES23_S25_S25_EEEvvEEEEvNT_6ParamsE) ;  /* 0xffffff7c023c7950 */ /* 0x000fea0003c3ffff */
.L_x_165:
[----:B------:R-:W-:-:S00]  /*8310*/  BRA `(.L_x_165) ;  /* 0xfffffffc00fc7947 */ /* 0x000fc0000383ffff */
[----:B------:R-:W-:-:S00]  /*8320*/  NOP ;  /* 0x0000000000007918 */ /* 0x000fc00000000000 */
        /* <DEDUP_REMOVED lines=13> */
.L_x_166:


//--------------------- .nv.global.init           --------------------------
	.section	.nv.global.init,"aw",@progbits
.nv.global.init:
	.type		$str$27,@object
	.size		$str$27,($str$28 - $str$27)
$str$27:
        /*0000*/ 	.byte	0x28, 0x61, 0x64, 0x64, 0x72, 0x65, 0x73, 0x73, 0x20, 0x26, 0x20, 0x6d, 0x61, 0x73, 0x6b, 0x29
        /*0010*/ 	.byte	0x20, 0x3d, 0x3d, 0x20, 0x30, 0x00
	.type		$str$28,@object
	.size		$str$28,($str$26 - $str$28)
$str$28:
        /*0016*/ 	.byte	0x2f, 0x74, 0x6d, 0x70, 0x2f, 0x63, 0x75, 0x74, 0x6c, 0x61, 0x73, 0x73, 0x5f, 0x73, 0x77, 0x65
        /*0026*/ 	.byte	0x65, 0x70, 0x5f, 0x73, 0x72, 0x63, 0x2f, 0x69, 0x6e, 0x63, 0x6c, 0x75, 0x64, 0x65, 0x2f, 0x63
        /*0036*/ 	.byte	0x75, 0x74, 0x65, 0x2f, 0x70, 0x6f, 0x69, 0x6e, 0x74, 0x65, 0x72, 0x5f, 0x66, 0x6c, 0x61, 0x67
        /*0046*/ 	.byte	0x67, 0x65, 0x64, 0x2e, 0x68, 0x70, 0x70, 0x00
	.type		$str$26,@object
	.size		$str$26,($str$25 - $str$26)
$str$26:
        /*004e*/ 	.byte	0x2f, 0x74, 0x6d, 0x70, 0x2f, 0x63, 0x75, 0x74, 0x6c, 0x61, 0x73, 0x73, 0x5f, 0x73, 0x77, 0x65
        /*005e*/ 	.byte	0x65, 0x70, 0x5f, 0x73, 0x72, 0x63, 0x2f, 0x69, 0x6e, 0x63, 0x6c, 0x75, 0x64, 0x65, 0x2f, 0x63
        /*006e*/ 	.byte	0x75, 0x74, 0x65, 0x2f, 0x61, 0x74, 0x6f, 0x6d, 0x2f, 0x63, 0x6f, 0x70, 0x79, 0x5f, 0x74, 0x72
        /*007e*/ 	.byte	0x61, 0x69, 0x74, 0x73, 0x5f, 0x73, 0x6d, 0x31, 0x30, 0x30, 0x2e, 0x68, 0x70, 0x70, 0x00
	.type		$str$25,@object
	.size		$str$25,(__unnamed_1 - $str$25)
$str$25:
        /*008d*/ 	.byte	0x28, 0x28, 0x75, 0x69, 0x6e, 0x74, 0x33, 0x32, 0x5f, 0x74, 0x28, 0x74, 0x68, 0x72, 0x65, 0x61
        /*009d*/ 	.byte	0x64, 0x49, 0x64, 0x78, 0x2e, 0x78, 0x29, 0x20, 0x2f, 0x20, 0x33, 0x32, 0x29, 0x20, 0x25, 0x20
        /*00ad*/ 	.byte	0x34, 0x29, 0x20, 0x3d, 0x3d, 0x20, 0x28, 0x28, 0x28, 0x74, 0x6d, 0x65, 0x6d, 0x5f, 0x61, 0x64
        /*00bd*/ 	.byte	0x64, 0x72, 0x20, 0x3e, 0x3e, 0x20, 0x31, 0x36, 0x29, 0x20, 0x2f, 0x20, 0x33, 0x32, 0x29, 0x20
        /*00cd*/ 	.byte	0x25, 0x20, 0x34, 0x29, 0x00
	.type		__unnamed_1,@object
	.size		__unnamed_1,(__unnamed_2 - __unnamed_1)
__unnamed_1:
        /*00d2*/ 	.byte	0x61, 0x75, 0x74, 0x6f, 0x20, 0x63, 0x75, 0x74, 0x65, 0x3a, 0x3a, 0x61, 0x73, 0x5f, 0x70, 0x6f
        /* <DEDUP_REMOVED lines=24> */
        /*0262*/ 	.byte	0x3e, 0x3e, 0x3e, 0x3e, 0x5d, 0x00
	.type		__unnamed_2,@object
	.size		__unnamed_2,(.L_2 - __unnamed_2)
__unnamed_2:
        /* <DEDUP_REMOVED lines=42> */
        /*0508*/ 	.byte	0x3e, 0x3e, 0x5d, 0x00
.L_2:


//--------------------- .nv.shared._ZN7cutlass13device_kernelINS_4gemm6kernel13GemmUniversalIN4cute5tupleIJiiiiEEENS1_10collective13CollectiveMmaINS1_35MainloopSm100TmaUmmaWarpSpecializedILi8ELi2ELi4ENS5_IJNS4_1CILi1EEESB_SB_EEEEENS5_IJNSA_ILi128EEENSA_ILi64EEESF_EEENS_6half_tENS5_IJlSB_lEEESH_NS5_IJSB_llEEENS4_8TiledMMAINS4_8MMA_AtomIJNS4_20SM100_MMA_F16BF16_SSISH_SH_fLi128ELi64ELNS4_4UMMA5MajorE0ELSO_1ELNSN_7ScaleInE0ELSP_0EEEEEENS4_6LayoutISC_NS5_IJNSA_ILi0EEEST_ST_EEEEENS5_IJNS4_10UnderscoreESW_SW_EEEEENS4_13SM90_TMA_LOADENS4_14ComposedLayoutINS4_7SwizzleILi3ELi4ELi3EEENS4_18smem_ptr_flag_bitsILi16EEENSS_INS5_IJNSA_ILi8EEESF_EEENS5_IJSF_SB_EEEEEEEvNS4_8identityESZ_NS10_IS12_S14_NSS_INS5_IJSF_S15_EEENS5_IJSB_SF_EEEEEEEvS1A_EENS_8epilogue10collective18CollectiveEpilogueINS1G_23Sm100TmaWarpSpecializedILi3ELi2ELi32ELb1ELb0EEEJSG_NS5_IJNSS_ISE_SB_EENSS_INSA_ILi32EEESB_EEEEESH_SI_SH_SI_NS1G_6fusion15FusionCallbacksIS1K_NS1P_17LinearCombinationISH_fSH_fLNS_15FloatRoundStyleE2EEESG_S1O_JEEENS4_5SM1004TMEM4LOAD26SM100_TMEM_LOAD_32dp32b32xESZ_NS10_INS11_ILi2ELi4ELi3EEES14_NSS_INS5_IJS15_S1M_EEENS5_IJS1M_SB_EEEEEEENS4_39AutoVectorizingCopyWithAssumedAlignmentILi128EEENS4_14SM90_TMA_STOREES23_S25_S25_EEEvvEEEEvNT_6ParamsE --------------------------
	.section	.nv.shared._ZN7cutlass13device_kernelINS_4gemm6kernel13GemmUniversalIN4cute5tupleIJiiiiEEENS1_10collective13CollectiveMmaINS1_35MainloopSm100TmaUmmaWarpSpecializedILi8ELi2ELi4ENS5_IJNS4_1CILi1EEESB_SB_EEEEENS5_IJNSA_ILi128EEENSA_ILi64EEESF_EEENS_6half_tENS5_IJlSB_lEEESH_NS5_IJSB_llEEENS4_8TiledMMAINS4_8MMA_AtomIJNS4_20SM100_MMA_F16BF16_SSISH_SH_fLi128ELi64ELNS4_4UMMA5MajorE0ELSO_1ELNSN_7ScaleInE0ELSP_0EEEEEENS4_6LayoutISC_NS5_IJNSA_ILi0EEEST_ST_EEEEENS5_IJNS4_10UnderscoreESW_SW_EEEEENS4_13SM90_TMA_LOADENS4_14ComposedLayoutINS4_7SwizzleILi3ELi4ELi3EEENS4_18smem_ptr_flag_bitsILi16EEENSS_INS5_IJNSA_ILi8EEESF_EEENS5_IJSF_SB_EEEEEEEvNS4_8identityESZ_NS10_IS12_S14_NSS_INS5_IJSF_S15_EEENS5_IJSB_SF_EEEEEEEvS1A_EENS_8epilogue10collective18CollectiveEpilogueINS1G_23Sm100TmaWarpSpecializedILi3ELi2ELi32ELb1ELb0EEEJSG_NS5_IJNSS_ISE_SB_EENSS_INSA_ILi32EEESB_EEEEESH_SI_SH_SI_NS1G_6fusion15FusionCallbacksIS1K_NS1P_17LinearCombinationISH_fSH_fLNS_15FloatRoundStyleE2EEESG_S1O_JEEENS4_5SM1004TMEM4LOAD26SM100_TMEM_LOAD_32dp32b32xESZ_NS10_INS11_ILi2ELi4ELi3EEES14_NSS_INS5_IJS15_S1M_EEENS5_IJS1M_SB_EEEEEEENS4_39AutoVectorizingCopyWithAssumedAlignmentILi128EEENS4_14SM90_TMA_STOREES23_S25_S25_EEEvvEEEEvNT_6ParamsE,"aw",@nobits
	.sectionflags	@""
	.align	16
	.zero		1024


//--------------------- .nv.shared.reserved.0     --------------------------
	.section	.nv.shared.reserved.0,"aw",@nobits
	.weak		__nv_reservedSMEM_offset_0_alias
	.size		__nv_reservedSMEM_offset_0_alias, 0, 64
	.other		__nv_reservedSMEM_offset_0_alias,@"STO_CUDA_RESERVED_SHARED STV_DEFAULT"
__nv_reservedSMEM_offset_0_alias:
	.zero		0
.nv.shared.reserved.0:
	.zero		64
	.weak		__nv_reservedSMEM_tcgen05_partition
	.type		__nv_reservedSMEM_tcgen05_partition,@object
	.size		__nv_reservedSMEM_tcgen05_partition,(.L_0 - __nv_reservedSMEM_tcgen05_partition)
__nv_reservedSMEM_tcgen05_partition:
	.zero		32
.L_0:


//--------------------- .nv.global                --------------------------
	.section	.nv.global,"aw",@nobits
.nv.global:
	.type		_ZN40_INTERNAL_8b5d6eaa_4_k_cu_69e972eb_375654cute1_E,@object
	.size		_ZN40_INTERNAL_8b5d6eaa_4_k_cu_69e972eb_375654cute1_E,(_ZN40_INTERNAL_8b5d6eaa_4_k_cu_69e972eb_375654cuda3std3__45__cpo6cbeginE - _ZN40_INTERNAL_8b5d6eaa_4_k_cu_69e972eb_375654cute1_E)
_ZN40_INTERNAL_8b5d6eaa_4_k_cu_69e972eb_375654cute1_E:
	.zero		1
	.type		_ZN40_INTERNAL_8b5d6eaa_4_k_cu_69e972eb_375654cuda3std3__45__cpo6cbeginE,@object
	.size		_ZN40_INTERNAL_8b5d6eaa_4_k_cu_69e972eb_375654cuda3std3__45__cpo6cbeginE,(_ZN40_INTERNAL_8b5d6eaa_4_k_cu_69e972eb_375654cuda3std3__48in_placeE - _ZN40_INTERNAL_8b5d6eaa_4_k_cu_69e972eb_375654cuda3std3__45__cpo6cbeginE)
_ZN40_INTERNAL_8b5d6eaa_4_k_cu_69e972eb_375654cuda3std3__45__cpo6cbeginE:
	.zero		1
	.type		_ZN40_INTERNAL_8b5d6eaa_4_k_cu_69e972eb_375654cuda3std3__48in_placeE,@object
	.size		_ZN40_INTERNAL_8b5d6eaa_4_k_cu_69e972eb_375654cuda3std3__48in_placeE,(_ZN40_INTERNAL_8b5d6eaa_4_k_cu_69e972eb_375654cuda3std6ranges3__45__cpo9iter_moveE - _ZN40_INTERNAL_8b5d6eaa_4_k_cu_69e972eb_375654cuda3std3__48in_placeE)
_ZN40_INTERNAL_8b5d6eaa_4_k_cu_69e972eb_375654cuda3std3__48in_placeE:
	.zero		1
	.type		_ZN40_INTERNAL_8b5d6eaa_4_k_cu_69e972eb_375654cuda3std6ranges3__45__cpo9iter_moveE,@object
	.size		_ZN40_INTERNAL_8b5d6eaa_4_k_cu_69e972eb_375654cuda3std6ranges3__45__cpo9iter_moveE,(_ZN40_INTERNAL_8b5d6eaa_4_k_cu_69e972eb_375654cuda3std3__45__cpo5beginE - _ZN40_INTERNAL_8b5d6eaa_4_k_cu_69e972eb_375654cuda3std6ranges3__45__cpo9iter_moveE)
_ZN40_INTERNAL_8b5d6eaa_4_k_cu_69e972eb_375654cuda3std6ranges3__45__cpo9iter_moveE:
	.zero		1
	.type		_ZN40_INTERNAL_8b5d6eaa_4_k_cu_69e972eb_375654cuda3std3__45__cpo5beginE,@object
	.size		_ZN40_INTERNAL_8b5d6eaa_4_k_cu_69e972eb_375654cuda3std3__45__cpo5beginE,(_ZN40_INTERNAL_8b5d6eaa_4_k_cu_69e972eb_375654cuda3std3__442_GLOBAL__N__8b5d6eaa_4_k_cu_69e972eb_375656ignoreE - _ZN40_INTERNAL_8b5d6eaa_4_k_cu_69e972eb_375654cuda3std3__45__cpo5beginE)
_ZN40_INTERNAL_8b5d6eaa_4_k_cu_69e972eb_375654cuda3std3__45__cpo5beginE:
	.zero		1
	.type		_ZN40_INTERNAL_8b5d6eaa_4_k_cu_69e972eb_375654cuda3std3__442_GLOBAL__N__8b5d6eaa_4_k_cu_69e972eb_375656ignoreE,@object
	.size		_ZN40_INTERNAL_8b5d6eaa_4_k_cu_69e972eb_375654cuda3std3__442_GLOBAL__N__8b5d6eaa_4_k_cu_69e972eb_375656ignoreE,(_ZN40_INTERNAL_8b5d6eaa_4_k_cu_69e972eb_375654cute7productE - _ZN40_INTERNAL_8b5d6eaa_4_k_cu_69e972eb_375654cuda3std3__442_GLOBAL__N__8b5d6eaa_4_k_cu_69e972eb_375656ignoreE)
_ZN40_INTERNAL_8b5d6eaa_4_k_cu_69e972eb_375654cuda3std3__442_GLOBAL__N__8b5d6eaa_4_k_cu_69e972eb_375656ignoreE:
	.zero		1
	.type		_ZN40_INTERNAL_8b5d6eaa_4_k_cu_69e972eb_375654cute7productE,@object
	.size		_ZN40_INTERNAL_8b5d6eaa_4_k_cu_69e972eb_375654cute7productE,(_ZN40_INTERNAL_8b5d6eaa_4_k_cu_69e972eb_375654cuda3std3__45__cpo3endE - _ZN40_INTERNAL_8b5d6eaa_4_k_cu_69e972eb_375654cute7productE)
_ZN40_INTERNAL_8b5d6eaa_4_k_cu_69e972eb_375654cute7productE:
	.zero		1
	.type		_ZN40_INTERNAL_8b5d6eaa_4_k_cu_69e972eb_375654cuda3std3__45__cpo3endE,@object
	.size		_ZN40_INTERNAL_8b5d6eaa_4_k_cu_69e972eb_375654cuda3std3__45__cpo3endE,(_ZN40_INTERNAL_8b5d6eaa_4_k_cu_69e972eb_375654cuda3std3__419piecewise_constructE - _ZN40_INTERNAL_8b5d6eaa_4_k_cu_69e972eb_375654cuda3std3__45__cpo3endE)
_ZN40_INTERNAL_8b5d6eaa_4_k_cu_69e972eb_375654cuda3std3__45__cpo3endE:
	.zero		1
	.type		_ZN40_INTERNAL_8b5d6eaa_4_k_cu_69e972eb_375654cuda3std3__419piecewise_constructE,@object
	.size		_ZN40_INTERNAL_8b5d6eaa_4_k_cu_69e972eb_375654cuda3std3__419piecewise_constructE,(_ZN40_INTERNAL_8b5d6eaa_4_k_cu_69e972eb_375654cuda3std3__45__cpo4cendE - _ZN40_INTERNAL_8b5d6eaa_4_k_cu_69e972eb_375654cuda3std3__419piecewise_constructE)
_ZN40_INTERNAL_8b5d6eaa_4_k_cu_69e972eb_375654cuda3std3__419piecewise_constructE:
	.zero		1
	.type		_ZN40_INTERNAL_8b5d6eaa_4_k_cu_69e972eb_375654cuda3std3__45__cpo4cendE,@object
	.size		_ZN40_INTERNAL_8b5d6eaa_4_k_cu_69e972eb_375654cuda3std3__45__cpo4cendE,(_ZN40_INTERNAL_8b5d6eaa_4_k_cu_69e972eb_375654cuda3std6ranges3__45__cpo4swapE - _ZN40_INTERNAL_8b5d6eaa_4_k_cu_69e972eb_375654cuda3std3__45__cpo4cendE)
_ZN40_INTERNAL_8b5d6eaa_4_k_cu_69e972eb_375654cuda3std3__45__cpo4cendE:
	.zero		1
	.type		_ZN40_INTERNAL_8b5d6eaa_4_k_cu_69e972eb_375654cuda3std6ranges3__45__cpo4swapE,@object
	.size		_ZN40_INTERNAL_8b5d6eaa_4_k_cu_69e972eb_375654cuda3std6ranges3__45__cpo4swapE,(.L_10 - _ZN40_INTERNAL_8b5d6eaa_4_k_cu_69e972eb_375654cuda3std6ranges3__45__cpo4swapE)
_ZN40_INTERNAL_8b5d6eaa_4_k_cu_69e972eb_375654cuda3std6ranges3__45__cpo4swapE:
	.zero		1
.L_10:


//--------------------- .nv.constant0._ZN7cutlass13device_kernelINS_4gemm6kernel13GemmUniversalIN4cute5tupleIJiiiiEEENS1_10collective13CollectiveMmaINS1_35MainloopSm100TmaUmmaWarpSpecializedILi8ELi2ELi4ENS5_IJNS4_1CILi1EEESB_SB_EEEEENS5_IJNSA_ILi128EEENSA_ILi64EEESF_EEENS_6half_tENS5_IJlSB_lEEESH_NS5_IJSB_llEEENS4_8TiledMMAINS4_8MMA_AtomIJNS4_20SM100_MMA_F16BF16_SSISH_SH_fLi128ELi64ELNS4_4UMMA5MajorE0ELSO_1ELNSN_7ScaleInE0ELSP_0EEEEEENS4_6LayoutISC_NS5_IJNSA_ILi0EEEST_ST_EEEEENS5_IJNS4_10UnderscoreESW_SW_EEEEENS4_13SM90_TMA_LOADENS4_14ComposedLayoutINS4_7SwizzleILi3ELi4ELi3EEENS4_18smem_ptr_flag_bitsILi16EEENSS_INS5_IJNSA_ILi8EEESF_EEENS5_IJSF_SB_EEEEEEEvNS4_8identityESZ_NS10_IS12_S14_NSS_INS5_IJSF_S15_EEENS5_IJSB_SF_EEEEEEEvS1A_EENS_8epilogue10collective18CollectiveEpilogueINS1G_23Sm100TmaWarpSpecializedILi3ELi2ELi32ELb1ELb0EEEJSG_NS5_IJNSS_ISE_SB_EENSS_INSA_ILi32EEESB_EEEEESH_SI_SH_SI_NS1G_6fusion15FusionCallbacksIS1K_NS1P_17LinearCombinationISH_fSH_fLNS_15FloatRoundStyleE2EEESG_S1O_JEEENS4_5SM1004TMEM4LOAD26SM100_TMEM_LOAD_32dp32b32xESZ_NS10_INS11_ILi2ELi4ELi3EEES14_NSS_INS5_IJS15_S1M_EEENS5_IJS1M_SB_EEEEEEENS4_39AutoVectorizingCopyWithAssumedAlignmentILi128EEENS4_14SM90_TMA_STOREES23_S25_S25_EEEvvEEEEvNT_6ParamsE --------------------------
	.section	.nv.constant0._ZN7cutlass13device_kernelINS_4gemm6kernel13GemmUniversalIN4cute5tupleIJiiiiEEENS1_10collective13CollectiveMmaINS1_35MainloopSm100TmaUmmaWarpSpecializedILi8ELi2ELi4ENS5_IJNS4_1CILi1EEESB_SB_EEEEENS5_IJNSA_ILi128EEENSA_ILi64EEESF_EEENS_6half_tENS5_IJlSB_lEEESH_NS5_IJSB_llEEENS4_8TiledMMAINS4_8MMA_AtomIJNS4_20SM100_MMA_F16BF16_SSISH_SH_fLi128ELi64ELNS4_4UMMA5MajorE0ELSO_1ELNSN_7ScaleInE0ELSP_0EEEEEENS4_6LayoutISC_NS5_IJNSA_ILi0EEEST_ST_EEEEENS5_IJNS4_10UnderscoreESW_SW_EEEEENS4_13SM90_TMA_LOADENS4_14ComposedLayoutINS4_7SwizzleILi3ELi4ELi3EEENS4_18smem_ptr_flag_bitsILi16EEENSS_INS5_IJNSA_ILi8EEESF_EEENS5_IJSF_SB_EEEEEEEvNS4_8identityESZ_NS10_IS12_S14_NSS_INS5_IJSF_S15_EEENS5_IJSB_SF_EEEEEEEvS1A_EENS_8epilogue10collective18CollectiveEpilogueINS1G_23Sm100TmaWarpSpecializedILi3ELi2ELi32ELb1ELb0EEEJSG_NS5_IJNSS_ISE_SB_EENSS_INSA_ILi32EEESB_EEEEESH_SI_SH_SI_NS1G_6fusion15FusionCallbacksIS1K_NS1P_17LinearCombinationISH_fSH_fLNS_15FloatRoundStyleE2EEESG_S1O_JEEENS4_5SM1004TMEM4LOAD26SM100_TMEM_LOAD_32dp32b32xESZ_NS10_INS11_ILi2ELi4ELi3EEES14_NSS_INS5_IJS15_S1M_EEENS5_IJS1M_SB_EEEEEEENS4_39AutoVectorizingCopyWithAssumedAlignmentILi128EEENS4_14SM90_TMA_STOREES23_S25_S25_EEEvvEEEEvNT_6ParamsE,"a",@progbits
	.sectionflags	@""
	.align	4
.nv.constant0._ZN7cutlass13device_kernelINS_4gemm6kernel13GemmUniversalIN4cute5tupleIJiiiiEEENS1_10collective13CollectiveMmaINS1_35MainloopSm100TmaUmmaWarpSpecializedILi8ELi2ELi4ENS5_IJNS4_1CILi1EEESB_SB_EEEEENS5_IJNSA_ILi128EEENSA_ILi64EEESF_EEENS_6half_tENS5_IJlSB_lEEESH_NS5_IJSB_llEEENS4_8TiledMMAINS4_8MMA_AtomIJNS4_20SM100_MMA_F16BF16_SSISH_SH_fLi128ELi64ELNS4_4UMMA5MajorE0ELSO_1ELNSN_7ScaleInE0ELSP_0EEEEEENS4_6LayoutISC_NS5_IJNSA_ILi0EEEST_ST_EEEEENS5_IJNS4_10UnderscoreESW_SW_EEEEENS4_13SM90_TMA_LOADENS4_14ComposedLayoutINS4_7SwizzleILi3ELi4ELi3EEENS4_18smem_ptr_flag_bitsILi16EEENSS_INS5_IJNSA_ILi8EEESF_EEENS5_IJSF_SB_EEEEEEEvNS4_8identityESZ_NS10_IS12_S14_NSS_INS5_IJSF_S15_EEENS5_IJSB_SF_EEEEEEEvS1A_EENS_8epilogue10collective18CollectiveEpilogueINS1G_23Sm100TmaWarpSpecializedILi3ELi2ELi32ELb1ELb0EEEJSG_NS5_IJNSS_ISE_SB_EENSS_INSA_ILi32EEESB_EEEEESH_SI_SH_SI_NS1G_6fusion15FusionCallbacksIS1K_NS1P_17LinearCombinationISH_fSH_fLNS_15FloatRoundStyleE2EEESG_S1O_JEEENS4_5SM1004TMEM4LOAD26SM100_TMEM_LOAD_32dp32b32xESZ_NS10_INS11_ILi2ELi4ELi3EEES14_NSS_INS5_IJS15_S1M_EEENS5_IJS1M_SB_EEEEEEENS4_39AutoVectorizingCopyWithAssumedAlignmentILi128EEENS4_14SM90_TMA_STOREES23_S25_S25_EEEvvEEEEvNT_6ParamsE:
	.zero		2944


//--------------------- SYMBOLS --------------------------

	.type		.nv.reservedSmem.offset0,@object
	.size		.nv.reservedSmem.offset0,0x4
	.type		.nv.reservedSmem.cap,@object
	.size		.nv.reservedSmem.cap,0x4
	.type		__assertfail,@function
